//
// Generated by NVIDIA NVVM Compiler
//
// Compiler Build ID: CL-36424714
// Cuda compilation tools, release 13.0, V13.0.88
// Based on NVVM 20.0.0
//

.version 9.0
.target sm_100
.address_size 64

	// .globl	_Z7computefiiffffffiiffffPffffffffffffff
.extern .func  (.param .b32 func_retval0) vprintf
(
	.param .b64 vprintf_param_0,
	.param .b64 vprintf_param_1
)
;
.global .align 1 .b8 $str[7] = {37, 46, 49, 55, 103, 10};

.visible .entry _Z7computefiiffffffiiffffPffffffffffffff(
	.param .f32 _Z7computefiiffffffiiffffPffffffffffffff_param_0,
	.param .u32 _Z7computefiiffffffiiffffPffffffffffffff_param_1,
	.param .u32 _Z7computefiiffffffiiffffPffffffffffffff_param_2,
	.param .f32 _Z7computefiiffffffiiffffPffffffffffffff_param_3,
	.param .f32 _Z7computefiiffffffiiffffPffffffffffffff_param_4,
	.param .f32 _Z7computefiiffffffiiffffPffffffffffffff_param_5,
	.param .f32 _Z7computefiiffffffiiffffPffffffffffffff_param_6,
	.param .f32 _Z7computefiiffffffiiffffPffffffffffffff_param_7,
	.param .f32 _Z7computefiiffffffiiffffPffffffffffffff_param_8,
	.param .u32 _Z7computefiiffffffiiffffPffffffffffffff_param_9,
	.param .u32 _Z7computefiiffffffiiffffPffffffffffffff_param_10,
	.param .f32 _Z7computefiiffffffiiffffPffffffffffffff_param_11,
	.param .f32 _Z7computefiiffffffiiffffPffffffffffffff_param_12,
	.param .f32 _Z7computefiiffffffiiffffPffffffffffffff_param_13,
	.param .f32 _Z7computefiiffffffiiffffPffffffffffffff_param_14,
	.param .u64 .ptr .align 1 _Z7computefiiffffffiiffffPffffffffffffff_param_15,
	.param .f32 _Z7computefiiffffffiiffffPffffffffffffff_param_16,
	.param .f32 _Z7computefiiffffffiiffffPffffffffffffff_param_17,
	.param .f32 _Z7computefiiffffffiiffffPffffffffffffff_param_18,
	.param .f32 _Z7computefiiffffffiiffffPffffffffffffff_param_19,
	.param .f32 _Z7computefiiffffffiiffffPffffffffffffff_param_20,
	.param .f32 _Z7computefiiffffffiiffffPffffffffffffff_param_21,
	.param .f32 _Z7computefiiffffffiiffffPffffffffffffff_param_22,
	.param .f32 _Z7computefiiffffffiiffffPffffffffffffff_param_23,
	.param .f32 _Z7computefiiffffffiiffffPffffffffffffff_param_24,
	.param .f32 _Z7computefiiffffffiiffffPffffffffffffff_param_25,
	.param .f32 _Z7computefiiffffffiiffffPffffffffffffff_param_26,
	.param .f32 _Z7computefiiffffffiiffffPffffffffffffff_param_27,
	.param .f32 _Z7computefiiffffffiiffffPffffffffffffff_param_28
)
{
	.local .align 8 .b8 	__local_depot0[8];
	.reg .b64 	%SP;
	.reg .b64 	%SPL;
	.reg .pred 	%p<134>;
	.reg .b32 	%r<202>;
	.reg .b32 	%f<692>;
	.reg .b64 	%rd<47>;
	.reg .b64 	%fd<2>;

	mov.u64 	%SPL, __local_depot0;
	cvta.local.u64 	%SP, %SPL;
	ld.param.f32 	%f637, [_Z7computefiiffffffiiffffPffffffffffffff_param_0];
	ld.param.u32 	%r92, [_Z7computefiiffffffiiffffPffffffffffffff_param_1];
	ld.param.u32 	%r93, [_Z7computefiiffffffiiffffPffffffffffffff_param_2];
	ld.param.f32 	%f139, [_Z7computefiiffffffiiffffPffffffffffffff_param_3];
	ld.param.f32 	%f157, [_Z7computefiiffffffiiffffPffffffffffffff_param_4];
	ld.param.f32 	%f158, [_Z7computefiiffffffiiffffPffffffffffffff_param_5];
	ld.param.f32 	%f159, [_Z7computefiiffffffiiffffPffffffffffffff_param_6];
	ld.param.f32 	%f160, [_Z7computefiiffffffiiffffPffffffffffffff_param_7];
	ld.param.f32 	%f161, [_Z7computefiiffffffiiffffPffffffffffffff_param_8];
	ld.param.u32 	%r94, [_Z7computefiiffffffiiffffPffffffffffffff_param_9];
	ld.param.u32 	%r95, [_Z7computefiiffffffiiffffPffffffffffffff_param_10];
	ld.param.f32 	%f140, [_Z7computefiiffffffiiffffPffffffffffffff_param_11];
	ld.param.u64 	%rd8, [_Z7computefiiffffffiiffffPffffffffffffff_param_15];
	ld.param.f32 	%f144, [_Z7computefiiffffffiiffffPffffffffffffff_param_16];
	ld.param.f32 	%f145, [_Z7computefiiffffffiiffffPffffffffffffff_param_17];
	ld.param.f32 	%f146, [_Z7computefiiffffffiiffffPffffffffffffff_param_18];
	ld.param.f32 	%f147, [_Z7computefiiffffffiiffffPffffffffffffff_param_19];
	ld.param.f32 	%f148, [_Z7computefiiffffffiiffffPffffffffffffff_param_20];
	ld.param.f32 	%f149, [_Z7computefiiffffffiiffffPffffffffffffff_param_21];
	ld.param.f32 	%f150, [_Z7computefiiffffffiiffffPffffffffffffff_param_22];
	cvta.to.global.u64 	%rd1, %rd8;
	mul.f32 	%f162, %f159, 0f7B6D23C7;
	fma.rn.f32 	%f163, %f158, %f162, %f157;
	sqrt.rn.f32 	%f164, %f163;
	setp.lt.f32 	%p5, %f164, 0f00800000;
	mul.f32 	%f165, %f164, 0f4B000000;
	selp.f32 	%f166, %f165, %f164, %p5;
	selp.f32 	%f167, 0fC1B80000, 0f00000000, %p5;
	mov.b32 	%r96, %f166;
	add.s32 	%r97, %r96, -1059760811;
	and.b32  	%r98, %r97, -8388608;
	sub.s32 	%r99, %r96, %r98;
	mov.b32 	%f168, %r99;
	cvt.rn.f32.s32 	%f169, %r98;
	fma.rn.f32 	%f170, %f169, 0f34000000, %f167;
	add.f32 	%f171, %f168, 0fBF800000;
	fma.rn.f32 	%f172, %f171, 0fBE055027, 0f3E1039F6;
	fma.rn.f32 	%f173, %f172, %f171, 0fBDF8CDCC;
	fma.rn.f32 	%f174, %f173, %f171, 0f3E0F2955;
	fma.rn.f32 	%f175, %f174, %f171, 0fBE2AD8B9;
	fma.rn.f32 	%f176, %f175, %f171, 0f3E4CED0B;
	fma.rn.f32 	%f177, %f176, %f171, 0fBE7FFF22;
	fma.rn.f32 	%f178, %f177, %f171, 0f3EAAAA78;
	fma.rn.f32 	%f179, %f178, %f171, 0fBF000000;
	mul.f32 	%f180, %f171, %f179;
	fma.rn.f32 	%f181, %f180, %f171, %f171;
	fma.rn.f32 	%f182, %f170, 0f3F317218, %f181;
	setp.gt.u32 	%p6, %r96, 2139095039;
	fma.rn.f32 	%f183, %f166, 0f7F800000, 0f7F800000;
	selp.f32 	%f184, %f183, %f182, %p6;
	setp.eq.f32 	%p7, %f166, 0f00000000;
	fma.rn.f32 	%f185, %f184, 0f3EDE5BD9, 0f78214C23;
	selp.f32 	%f1, 0fFF800000, %f185, %p7;
	div.rn.f32 	%f186, %f161, 0f8277BD3B;
	add.f32 	%f187, %f160, %f186;
	abs.f32 	%f2, %f187;
	abs.f32 	%f629, %f1;
	setp.lt.f32 	%p8, %f629, %f2;
	@%p8 bra 	$L__BB0_12;
	mul.f32 	%f4, %f2, 0f4B000000;
	setp.gtu.f32 	%p9, %f629, %f4;
	@%p9 bra 	$L__BB0_8;
	div.approx.f32 	%f188, %f629, %f2;
	cvt.rzi.f32.f32 	%f627, %f188;
	neg.f32 	%f6, %f2;
	fma.rn.f32 	%f7, %f6, %f627, %f629;
	mov.b32 	%r1, %f7;
	mov.b32 	%r100, %f2;
	setp.lt.u32 	%p10, %r1, %r100;
	@%p10 bra 	$L__BB0_7;
	setp.lt.u32 	%p11, %r1, -2147483647;
	@%p11 bra 	$L__BB0_5;
	add.f32 	%f193, %f627, 0fBF800000;
	setp.lt.f32 	%p14, %f7, %f6;
	add.f32 	%f194, %f193, 0fBF800000;
	selp.f32 	%f627, %f194, %f193, %p14;
	bra.uni 	$L__BB0_7;
$L__BB0_5:
	add.f32 	%f627, %f627, 0f3F800000;
	add.f32 	%f189, %f2, %f2;
	setp.ltu.f32 	%p12, %f7, %f189;
	@%p12 bra 	$L__BB0_7;
	add.f32 	%f190, %f627, 0f3F800000;
	fma.rn.f32 	%f191, %f2, 0fC0400000, %f7;
	setp.ge.f32 	%p13, %f191, 0f00000000;
	add.f32 	%f192, %f190, 0f3F800000;
	selp.f32 	%f627, %f192, %f190, %p13;
$L__BB0_7:
	fma.rn.f32 	%f629, %f6, %f627, %f629;
	bra.uni 	$L__BB0_12;
$L__BB0_8:
	mov.b32 	%r2, %f629;
	mov.b32 	%r101, %f4;
	and.b32  	%r3, %r101, -8388608;
	and.b32  	%r102, %r2, 8388607;
	or.b32  	%r171, %r102, 1065353216;
	mov.b32 	%f628, %r171;
	sub.s32 	%r103, %r2, %r3;
	and.b32  	%r104, %r103, -8388608;
	add.s32 	%r172, %r104, 192937984;
	setp.eq.s32 	%p15, %r172, 0;
	@%p15 bra 	$L__BB0_11;
	and.b32  	%r106, %r101, 8388607;
	or.b32  	%r107, %r106, 1065353216;
	mov.b32 	%f196, %r107;
	rcp.approx.ftz.f32 	%f14, %f196;
	neg.f32 	%f15, %f196;
$L__BB0_10:
	min.u32 	%r108, %r172, 192937984;
	add.s32 	%r109, %r171, %r108;
	mov.b32 	%f197, %r109;
	mul.f32 	%f198, %f14, %f197;
	fma.rn.f32 	%f199, %f15, %f198, %f197;
	fma.rn.f32 	%f200, %f199, %f14, %f198;
	fma.rn.f32 	%f201, %f15, %f200, %f197;
	fma.rz.f32 	%f202, %f201, %f14, %f200;
	cvt.rzi.f32.f32 	%f203, %f202;
	fma.rn.f32 	%f628, %f15, %f203, %f197;
	sub.s32 	%r172, %r172, %r108;
	mov.b32 	%r171, %f628;
	setp.ne.s32 	%p16, %r172, 0;
	setp.ne.s32 	%p17, %r171, 0;
	and.pred  	%p18, %p16, %p17;
	@%p18 bra 	$L__BB0_10;
$L__BB0_11:
	mov.b32 	%f205, %r3;
	setp.leu.f32 	%p19, %f2, 0f00000000;
	setp.gt.u32 	%p20, %r2, 2139095039;
	selp.f32 	%f206, 0f7FFFFFFF, %f205, %p20;
	selp.f32 	%f207, 0f7FFFFFFF, %f206, %p19;
	mul.f32 	%f208, %f628, 0f34000000;
	mul.f32 	%f629, %f207, %f208;
$L__BB0_12:
	abs.f32 	%f209, %f629;
	setp.nan.f32 	%p21, %f209, %f209;
	copysign.f32 	%f210, %f1, %f629;
	selp.f32 	%f211, %f629, %f210, %p21;
	div.rn.f32 	%f212, %f139, %f211;
	setp.geu.f32 	%p22, %f637, %f212;
	setp.lt.s32 	%p23, %r92, 1;
	or.pred  	%p24, %p22, %p23;
	@%p24 bra 	$L__BB0_117;
	ld.param.f32 	%f626, [_Z7computefiiffffffiiffffPffffffffffffff_param_28];
	ld.param.f32 	%f625, [_Z7computefiiffffffiiffffPffffffffffffff_param_27];
	ld.param.f32 	%f624, [_Z7computefiiffffffiiffffPffffffffffffff_param_26];
	ld.param.f32 	%f623, [_Z7computefiiffffffiiffffPffffffffffffff_param_25];
	ld.param.f32 	%f622, [_Z7computefiiffffffiiffffPffffffffffffff_param_24];
	ld.param.f32 	%f621, [_Z7computefiiffffffiiffffPffffffffffffff_param_23];
	ld.param.f32 	%f620, [_Z7computefiiffffffiiffffPffffffffffffff_param_14];
	ld.param.f32 	%f619, [_Z7computefiiffffffiiffffPffffffffffffff_param_13];
	ld.param.f32 	%f618, [_Z7computefiiffffffiiffffPffffffffffffff_param_12];
	setp.lt.s32 	%p25, %r93, 1;
	div.rn.f32 	%f213, %f618, 0f6CBDF0FC;
	add.f32 	%f20, %f213, %f619;
	fma.rn.f32 	%f21, %f620, 0f80000008, 0f00000000;
	sub.f32 	%f214, %f144, %f145;
	div.rn.f32 	%f215, %f146, 0fD8E2026A;
	add.f32 	%f22, %f214, %f215;
	add.f32 	%f23, %f147, 0fC8003B80;
	div.rn.f32 	%f216, %f623, 0f03AEB7CE;
	add.f32 	%f217, %f622, %f216;
	div.rn.f32 	%f218, %f621, %f217;
	add.f32 	%f24, %f150, %f218;
	div.rn.f32 	%f219, %f626, 0f00000000;
	mul.f32 	%f220, %f625, %f219;
	sub.f32 	%f221, %f624, %f220;
	mul.f32 	%f222, %f221, 0f3F000000;
	cvt.rzi.f32.f32 	%f223, %f222;
	add.f32 	%f224, %f223, %f223;
	sub.f32 	%f225, %f221, %f224;
	abs.f32 	%f226, %f225;
	setp.neu.f32 	%p26, %f226, 0f3F800000;
	abs.f32 	%f227, %f24;
	setp.lt.f32 	%p27, %f227, 0f00800000;
	mul.f32 	%f229, %f227, 0f4B800000;
	selp.f32 	%f230, %f229, %f227, %p27;
	selp.f32 	%f231, 0fC1C00000, 0f00000000, %p27;
	mov.b32 	%r110, %f230;
	add.s32 	%r111, %r110, -1060439283;
	and.b32  	%r112, %r111, -8388608;
	sub.s32 	%r113, %r110, %r112;
	mov.b32 	%f232, %r113;
	cvt.rn.f32.s32 	%f233, %r112;
	fma.rn.f32 	%f234, %f233, 0f34000000, %f231;
	add.f32 	%f235, %f232, 0fBF800000;
	add.f32 	%f236, %f232, 0f3F800000;
	rcp.approx.ftz.f32 	%f237, %f236;
	add.f32 	%f238, %f235, %f235;
	mul.f32 	%f239, %f238, %f237;
	mul.f32 	%f240, %f239, %f239;
	sub.f32 	%f241, %f235, %f239;
	add.f32 	%f242, %f241, %f241;
	neg.f32 	%f243, %f239;
	fma.rn.f32 	%f244, %f243, %f235, %f242;
	mul.rn.f32 	%f245, %f237, %f244;
	fma.rn.f32 	%f246, %f240, 0f3A2C32E4, 0f3B52E7DB;
	fma.rn.f32 	%f247, %f246, %f240, 0f3C93BB73;
	fma.rn.f32 	%f248, %f247, %f240, 0f3DF6384F;
	mul.rn.f32 	%f249, %f248, %f240;
	fma.rn.f32 	%f250, %f239, 0f3FB8AA3B, %f234;
	sub.f32 	%f251, %f234, %f250;
	fma.rn.f32 	%f252, %f239, 0f3FB8AA3B, %f251;
	fma.rn.f32 	%f253, %f245, 0f3FB8AA3B, %f252;
	fma.rn.f32 	%f254, %f239, 0f32A55E34, %f253;
	mul.f32 	%f255, %f249, 0f40400000;
	fma.rn.f32 	%f256, %f255, %f245, %f254;
	fma.rn.f32 	%f257, %f249, %f239, %f256;
	add.rn.f32 	%f258, %f250, %f257;
	neg.f32 	%f259, %f250;
	add.rn.f32 	%f260, %f258, %f259;
	neg.f32 	%f261, %f260;
	add.rn.f32 	%f262, %f257, %f261;
	mul.rn.f32 	%f263, %f258, %f221;
	neg.f32 	%f264, %f263;
	fma.rn.f32 	%f265, %f258, %f221, %f264;
	fma.rn.f32 	%f266, %f262, %f221, %f265;
	cvt.rni.f32.f32 	%f267, %f263;
	sub.f32 	%f268, %f263, %f267;
	add.f32 	%f269, %f268, %f266;
	fma.rn.f32 	%f270, %f269, 0f391FCB8E, 0f3AAF85ED;
	fma.rn.f32 	%f271, %f270, %f269, 0f3C1D9856;
	fma.rn.f32 	%f272, %f271, %f269, 0f3D6357BB;
	fma.rn.f32 	%f273, %f272, %f269, 0f3E75FDEC;
	fma.rn.f32 	%f274, %f273, %f269, 0f3F317218;
	fma.rn.f32 	%f275, %f274, %f269, 0f3F800000;
	cvt.rzi.s32.f32 	%r114, %f267;
	setp.gt.f32 	%p28, %f267, 0f00000000;
	selp.b32 	%r115, 0, -2097152000, %p28;
	add.s32 	%r116, %r115, 2130706432;
	mov.b32 	%f276, %r116;
	mul.f32 	%f277, %f275, %f276;
	shl.b32 	%r117, %r114, 23;
	sub.s32 	%r118, %r117, %r115;
	mov.b32 	%f278, %r118;
	mul.f32 	%f279, %f277, %f278;
	abs.f32 	%f280, %f263;
	setp.gt.f32 	%p29, %f280, 0f43180000;
	setp.lt.f32 	%p30, %f263, 0f00000000;
	selp.f32 	%f281, 0f00000000, 0f7F800000, %p30;
	selp.f32 	%f25, %f281, %f279, %p29;
	setp.eq.f32 	%p31, %f24, 0f3F800000;
	setp.eq.f32 	%p32, %f221, 0f00000000;
	or.pred  	%p1, %p31, %p32;
	setp.nan.f32 	%p33, %f227, %f227;
	abs.f32 	%f282, %f221;
	setp.nan.f32 	%p34, %f282, %f282;
	or.pred  	%p2, %p33, %p34;
	setp.eq.f32 	%p35, %f24, 0f00000000;
	setp.eq.f32 	%p36, %f227, 0f7F800000;
	or.pred  	%p3, %p35, %p36;
	setp.eq.f32 	%p37, %f24, 0fBF800000;
	setp.eq.f32 	%p38, %f282, 0f7F800000;
	and.pred  	%p4, %p37, %p38;
	neg.f32 	%f284, %f25;
	selp.f32 	%f285, %f25, %f284, %p26;
	cvt.rmi.f32.f32 	%f286, %f221;
	setp.neu.f32 	%p39, %f221, %f286;
	selp.f32 	%f26, 0f7FFFFFFF, %f285, %p39;
	add.f32 	%f287, %f24, %f24;
	mov.b32 	%r119, %f287;
	setp.lt.f32 	%p40, %f221, 0f00000000;
	xor.b32  	%r120, %r119, 2139095040;
	selp.b32 	%r121, %r120, %r119, %p40;
	and.b32  	%r122, %r121, 2147483647;
	selp.b32 	%r123, %r122, %r121, %p26;
	mov.b32 	%f27, %r123;
	add.rn.f32 	%f28, %f24, %f221;
	@%p25 bra 	$L__BB0_117;
	setp.lt.s32 	%p41, %r95, 1;
	@%p41 bra 	$L__BB0_98;
	not.pred 	%p56, %p1;
	@%p56 bra 	$L__BB0_53;
	setp.lt.s32 	%p100, %r94, 1;
	@%p100 bra 	$L__BB0_38;
	and.b32  	%r10, %r95, 7;
	add.s32 	%r11, %r10, -1;
	and.b32  	%r12, %r95, 3;
	sqrt.rn.f32 	%f550, %f20;
	sqrt.rn.f32 	%f551, %f550;
	mov.f32 	%f552, 0f84284734;
	sub.f32 	%f553, %f552, %f551;
	mov.f32 	%f554, 0f6B1B3215;
	div.rn.f32 	%f555, %f554, %f553;
	add.f32 	%f556, %f140, %f555;
	mul.f32 	%f29, %f556, 0f7FFFFFFF;
	and.b32  	%r13, %r94, 3;
	abs.f32 	%f557, %f149;
	setp.gt.f32 	%p115, %f557, 0f3F800000;
	rcp.approx.ftz.f32 	%f558, %f557;
	selp.f32 	%f559, %f558, %f557, %p115;
	mul.f32 	%f560, %f559, %f559;
	fma.rn.f32 	%f561, %f560, 0f3B2090AA, 0fBC6BE14F;
	fma.rn.f32 	%f562, %f561, %f560, 0f3D23397E;
	fma.rn.f32 	%f563, %f562, %f560, 0fBD948A7A;
	fma.rn.f32 	%f564, %f563, %f560, 0f3DD76B21;
	fma.rn.f32 	%f565, %f564, %f560, 0fBE111E88;
	fma.rn.f32 	%f566, %f565, %f560, 0f3E4CAF60;
	fma.rn.f32 	%f567, %f566, %f560, 0fBEAAAA27;
	mul.f32 	%f568, %f560, %f567;
	fma.rn.f32 	%f569, %f568, %f559, %f559;
	neg.f32 	%f570, %f569;
	fma.rn.f32 	%f571, 0f3F6EE581, 0f3FD774EB, %f570;
	selp.f32 	%f572, %f571, %f569, %p115;
	setp.num.f32 	%p116, %f557, %f557;
	copysign.f32 	%f573, %f149, %f572;
	selp.f32 	%f574, %f573, %f572, %p116;
	sub.f32 	%f575, %f148, %f574;
	setp.lt.f32 	%p117, %f575, 0f00800000;
	mul.f32 	%f576, %f575, 0f4B000000;
	selp.f32 	%f577, %f576, %f575, %p117;
	selp.f32 	%f578, 0fC1B80000, 0f00000000, %p117;
	mov.b32 	%r161, %f577;
	add.s32 	%r162, %r161, -1059760811;
	and.b32  	%r163, %r162, -8388608;
	sub.s32 	%r164, %r161, %r163;
	mov.b32 	%f579, %r164;
	cvt.rn.f32.s32 	%f580, %r163;
	fma.rn.f32 	%f581, %f580, 0f34000000, %f578;
	add.f32 	%f582, %f579, 0fBF800000;
	fma.rn.f32 	%f583, %f582, 0fBE055027, 0f3E1039F6;
	fma.rn.f32 	%f584, %f583, %f582, 0fBDF8CDCC;
	fma.rn.f32 	%f585, %f584, %f582, 0f3E0F2955;
	fma.rn.f32 	%f586, %f585, %f582, 0fBE2AD8B9;
	fma.rn.f32 	%f587, %f586, %f582, 0f3E4CED0B;
	fma.rn.f32 	%f588, %f587, %f582, 0fBE7FFF22;
	fma.rn.f32 	%f589, %f588, %f582, 0f3EAAAA78;
	fma.rn.f32 	%f590, %f589, %f582, 0fBF000000;
	mul.f32 	%f591, %f582, %f590;
	fma.rn.f32 	%f592, %f591, %f582, %f582;
	fma.rn.f32 	%f593, %f581, 0f3F317218, %f592;
	setp.gt.u32 	%p118, %r161, 2139095039;
	fma.rn.f32 	%f594, %f577, 0f7F800000, 0f7F800000;
	selp.f32 	%f595, %f594, %f593, %p118;
	setp.eq.f32 	%p119, %f577, 0f00000000;
	selp.f32 	%f596, 0fFF800000, %f595, %p119;
	sub.f32 	%f597, %f23, %f596;
	add.f32 	%f30, %f22, %f597;
	and.b32  	%r14, %r95, 2147483640;
	and.b32  	%r15, %r95, 1;
	and.b32  	%r165, %r94, 2147483644;
	neg.s32 	%r16, %r165;
	mov.b32 	%r173, 0;
$L__BB0_18:
	mov.b32 	%r174, 0;
$L__BB0_19:
	setp.lt.u32 	%p120, %r94, 4;
	add.f32 	%f637, %f637, %f29;
	@%p120 bra 	$L__BB0_22;
	mov.u32 	%r175, %r16;
$L__BB0_21:
	add.f32 	%f599, %f21, %f637;
	add.f32 	%f600, %f21, %f599;
	add.f32 	%f601, %f21, %f600;
	add.f32 	%f637, %f21, %f601;
	add.s32 	%r175, %r175, 4;
	setp.ne.s32 	%p121, %r175, 0;
	@%p121 bra 	$L__BB0_21;
$L__BB0_22:
	setp.eq.s32 	%p122, %r13, 0;
	@%p122 bra 	$L__BB0_25;
	setp.eq.s32 	%p123, %r13, 1;
	add.f32 	%f637, %f21, %f637;
	@%p123 bra 	$L__BB0_25;
	setp.eq.s32 	%p124, %r13, 2;
	add.f32 	%f602, %f21, %f637;
	add.f32 	%f603, %f21, %f602;
	selp.f32 	%f637, %f602, %f603, %p124;
$L__BB0_25:
	setp.lt.u32 	%p125, %r95, 8;
	mov.b32 	%r178, 0;
	@%p125 bra 	$L__BB0_28;
	mov.b32 	%r176, 0;
$L__BB0_27:
	.pragma "nounroll";
	mul.wide.u32 	%rd32, %r176, 4;
	add.s64 	%rd33, %rd1, %rd32;
	st.global.f32 	[%rd33], %f22;
	add.f32 	%f605, %f637, %f30;
	st.global.f32 	[%rd33+4], %f22;
	add.f32 	%f606, %f605, %f30;
	st.global.f32 	[%rd33+8], %f22;
	add.f32 	%f607, %f606, %f30;
	st.global.f32 	[%rd33+12], %f22;
	add.f32 	%f608, %f607, %f30;
	st.global.f32 	[%rd33+16], %f22;
	add.f32 	%f609, %f608, %f30;
	st.global.f32 	[%rd33+20], %f22;
	add.f32 	%f610, %f609, %f30;
	st.global.f32 	[%rd33+24], %f22;
	add.f32 	%f611, %f610, %f30;
	st.global.f32 	[%rd33+28], %f22;
	add.f32 	%f637, %f611, %f30;
	add.s32 	%r176, %r176, 8;
	setp.ne.s32 	%p126, %r176, %r14;
	mov.u32 	%r178, %r14;
	@%p126 bra 	$L__BB0_27;
$L__BB0_28:
	setp.eq.s32 	%p127, %r10, 0;
	@%p127 bra 	$L__BB0_36;
	setp.lt.u32 	%p128, %r11, 3;
	@%p128 bra 	$L__BB0_31;
	mul.wide.u32 	%rd34, %r178, 4;
	add.s64 	%rd35, %rd1, %rd34;
	st.global.f32 	[%rd35], %f22;
	add.f32 	%f613, %f637, %f30;
	st.global.f32 	[%rd35+4], %f22;
	add.f32 	%f614, %f613, %f30;
	st.global.f32 	[%rd35+8], %f22;
	add.f32 	%f615, %f614, %f30;
	st.global.f32 	[%rd35+12], %f22;
	add.f32 	%f637, %f615, %f30;
	add.s32 	%r178, %r178, 4;
$L__BB0_31:
	setp.eq.s32 	%p129, %r12, 0;
	@%p129 bra 	$L__BB0_36;
	setp.eq.s32 	%p130, %r12, 1;
	@%p130 bra 	$L__BB0_34;
	mul.wide.u32 	%rd36, %r178, 4;
	add.s64 	%rd37, %rd1, %rd36;
	st.global.f32 	[%rd37], %f22;
	add.f32 	%f617, %f637, %f30;
	st.global.f32 	[%rd37+4], %f22;
	add.f32 	%f637, %f617, %f30;
	add.s32 	%r178, %r178, 2;
$L__BB0_34:
	setp.eq.s32 	%p131, %r15, 0;
	@%p131 bra 	$L__BB0_36;
	mul.wide.u32 	%rd38, %r178, 4;
	add.s64 	%rd39, %rd1, %rd38;
	st.global.f32 	[%rd39], %f22;
	add.f32 	%f637, %f637, %f30;
$L__BB0_36:
	add.s32 	%r174, %r174, 1;
	setp.ne.s32 	%p132, %r174, %r93;
	@%p132 bra 	$L__BB0_19;
	add.s32 	%r173, %r173, 1;
	setp.eq.s32 	%p133, %r173, %r92;
	@%p133 bra 	$L__BB0_117;
	bra.uni 	$L__BB0_18;
$L__BB0_38:
	and.b32  	%r30, %r95, 7;
	add.s32 	%r31, %r30, -1;
	and.b32  	%r32, %r95, 3;
	sqrt.rn.f32 	%f488, %f20;
	sqrt.rn.f32 	%f489, %f488;
	mov.f32 	%f490, 0f84284734;
	sub.f32 	%f491, %f490, %f489;
	mov.f32 	%f492, 0f6B1B3215;
	div.rn.f32 	%f493, %f492, %f491;
	add.f32 	%f494, %f140, %f493;
	mul.f32 	%f53, %f494, 0f7FFFFFFF;
	abs.f32 	%f495, %f149;
	setp.gt.f32 	%p101, %f495, 0f3F800000;
	rcp.approx.ftz.f32 	%f496, %f495;
	selp.f32 	%f497, %f496, %f495, %p101;
	mul.f32 	%f498, %f497, %f497;
	fma.rn.f32 	%f499, %f498, 0f3B2090AA, 0fBC6BE14F;
	fma.rn.f32 	%f500, %f499, %f498, 0f3D23397E;
	fma.rn.f32 	%f501, %f500, %f498, 0fBD948A7A;
	fma.rn.f32 	%f502, %f501, %f498, 0f3DD76B21;
	fma.rn.f32 	%f503, %f502, %f498, 0fBE111E88;
	fma.rn.f32 	%f504, %f503, %f498, 0f3E4CAF60;
	fma.rn.f32 	%f505, %f504, %f498, 0fBEAAAA27;
	mul.f32 	%f506, %f498, %f505;
	fma.rn.f32 	%f507, %f506, %f497, %f497;
	neg.f32 	%f508, %f507;
	fma.rn.f32 	%f509, 0f3F6EE581, 0f3FD774EB, %f508;
	selp.f32 	%f510, %f509, %f507, %p101;
	setp.num.f32 	%p102, %f495, %f495;
	copysign.f32 	%f511, %f149, %f510;
	selp.f32 	%f512, %f511, %f510, %p102;
	sub.f32 	%f513, %f148, %f512;
	setp.lt.f32 	%p103, %f513, 0f00800000;
	mul.f32 	%f514, %f513, 0f4B000000;
	selp.f32 	%f515, %f514, %f513, %p103;
	selp.f32 	%f516, 0fC1B80000, 0f00000000, %p103;
	mov.b32 	%r153, %f515;
	add.s32 	%r154, %r153, -1059760811;
	and.b32  	%r155, %r154, -8388608;
	sub.s32 	%r156, %r153, %r155;
	mov.b32 	%f517, %r156;
	cvt.rn.f32.s32 	%f518, %r155;
	fma.rn.f32 	%f519, %f518, 0f34000000, %f516;
	add.f32 	%f520, %f517, 0fBF800000;
	fma.rn.f32 	%f521, %f520, 0fBE055027, 0f3E1039F6;
	fma.rn.f32 	%f522, %f521, %f520, 0fBDF8CDCC;
	fma.rn.f32 	%f523, %f522, %f520, 0f3E0F2955;
	fma.rn.f32 	%f524, %f523, %f520, 0fBE2AD8B9;
	fma.rn.f32 	%f525, %f524, %f520, 0f3E4CED0B;
	fma.rn.f32 	%f526, %f525, %f520, 0fBE7FFF22;
	fma.rn.f32 	%f527, %f526, %f520, 0f3EAAAA78;
	fma.rn.f32 	%f528, %f527, %f520, 0fBF000000;
	mul.f32 	%f529, %f520, %f528;
	fma.rn.f32 	%f530, %f529, %f520, %f520;
	fma.rn.f32 	%f531, %f519, 0f3F317218, %f530;
	setp.gt.u32 	%p104, %r153, 2139095039;
	fma.rn.f32 	%f532, %f515, 0f7F800000, 0f7F800000;
	selp.f32 	%f533, %f532, %f531, %p104;
	setp.eq.f32 	%p105, %f515, 0f00000000;
	selp.f32 	%f534, 0fFF800000, %f533, %p105;
	sub.f32 	%f535, %f23, %f534;
	add.f32 	%f54, %f22, %f535;
	and.b32  	%r33, %r95, 2147483640;
	and.b32  	%r34, %r95, 1;
	mov.b32 	%r180, 0;
$L__BB0_39:
	mov.b32 	%r181, 0;
$L__BB0_40:
	setp.lt.u32 	%p106, %r95, 8;
	add.f32 	%f637, %f637, %f53;
	mov.b32 	%r184, 0;
	@%p106 bra 	$L__BB0_43;
	mov.b32 	%r182, 0;
$L__BB0_42:
	.pragma "nounroll";
	mul.wide.u32 	%rd24, %r182, 4;
	add.s64 	%rd25, %rd1, %rd24;
	st.global.f32 	[%rd25], %f22;
	add.f32 	%f537, %f637, %f54;
	st.global.f32 	[%rd25+4], %f22;
	add.f32 	%f538, %f537, %f54;
	st.global.f32 	[%rd25+8], %f22;
	add.f32 	%f539, %f538, %f54;
	st.global.f32 	[%rd25+12], %f22;
	add.f32 	%f540, %f539, %f54;
	st.global.f32 	[%rd25+16], %f22;
	add.f32 	%f541, %f540, %f54;
	st.global.f32 	[%rd25+20], %f22;
	add.f32 	%f542, %f541, %f54;
	st.global.f32 	[%rd25+24], %f22;
	add.f32 	%f543, %f542, %f54;
	st.global.f32 	[%rd25+28], %f22;
	add.f32 	%f637, %f543, %f54;
	add.s32 	%r182, %r182, 8;
	setp.ne.s32 	%p107, %r182, %r33;
	mov.u32 	%r184, %r33;
	@%p107 bra 	$L__BB0_42;
$L__BB0_43:
	setp.eq.s32 	%p108, %r30, 0;
	@%p108 bra 	$L__BB0_51;
	setp.lt.u32 	%p109, %r31, 3;
	@%p109 bra 	$L__BB0_46;
	mul.wide.u32 	%rd26, %r184, 4;
	add.s64 	%rd27, %rd1, %rd26;
	st.global.f32 	[%rd27], %f22;
	add.f32 	%f545, %f637, %f54;
	st.global.f32 	[%rd27+4], %f22;
	add.f32 	%f546, %f545, %f54;
	st.global.f32 	[%rd27+8], %f22;
	add.f32 	%f547, %f546, %f54;
	st.global.f32 	[%rd27+12], %f22;
	add.f32 	%f637, %f547, %f54;
	add.s32 	%r184, %r184, 4;
$L__BB0_46:
	setp.eq.s32 	%p110, %r32, 0;
	@%p110 bra 	$L__BB0_51;
	setp.eq.s32 	%p111, %r32, 1;
	@%p111 bra 	$L__BB0_49;
	mul.wide.u32 	%rd28, %r184, 4;
	add.s64 	%rd29, %rd1, %rd28;
	st.global.f32 	[%rd29], %f22;
	add.f32 	%f549, %f637, %f54;
	st.global.f32 	[%rd29+4], %f22;
	add.f32 	%f637, %f549, %f54;
	add.s32 	%r184, %r184, 2;
$L__BB0_49:
	setp.eq.s32 	%p112, %r34, 0;
	@%p112 bra 	$L__BB0_51;
	mul.wide.u32 	%rd30, %r184, 4;
	add.s64 	%rd31, %rd1, %rd30;
	st.global.f32 	[%rd31], %f22;
	add.f32 	%f637, %f637, %f54;
$L__BB0_51:
	add.s32 	%r181, %r181, 1;
	setp.ne.s32 	%p113, %r181, %r93;
	@%p113 bra 	$L__BB0_40;
	add.s32 	%r180, %r180, 1;
	setp.eq.s32 	%p114, %r180, %r92;
	@%p114 bra 	$L__BB0_117;
	bra.uni 	$L__BB0_39;
$L__BB0_53:
	setp.lt.f32 	%p57, %f24, 0f00000000;
	@%p57 bra 	$L__BB0_59;
	sqrt.rn.f32 	%f314, %f20;
	sqrt.rn.f32 	%f315, %f314;
	mov.f32 	%f316, 0f84284734;
	sub.f32 	%f317, %f316, %f315;
	mov.f32 	%f318, 0f6B1B3215;
	div.rn.f32 	%f319, %f318, %f317;
	add.f32 	%f320, %f140, %f319;
	mul.f32 	%f70, %f320, 0f7FFFFFFF;
	and.b32  	%r46, %r94, 3;
	and.b32  	%r47, %r94, 2147483644;
	and.b32  	%r48, %r95, 1;
	and.b32  	%r49, %r95, 2147483646;
	selp.f32 	%f321, 0f3F800000, %f25, %p4;
	selp.f32 	%f322, %f27, %f321, %p3;
	selp.f32 	%f323, %f28, %f322, %p2;
	div.rn.f32 	%f324, %f149, %f323;
	abs.f32 	%f325, %f324;
	setp.gt.f32 	%p58, %f325, 0f3F800000;
	rcp.approx.ftz.f32 	%f326, %f325;
	selp.f32 	%f327, %f326, %f325, %p58;
	mul.f32 	%f328, %f327, %f327;
	fma.rn.f32 	%f329, %f328, 0f3B2090AA, 0fBC6BE14F;
	fma.rn.f32 	%f330, %f329, %f328, 0f3D23397E;
	fma.rn.f32 	%f331, %f330, %f328, 0fBD948A7A;
	fma.rn.f32 	%f332, %f331, %f328, 0f3DD76B21;
	fma.rn.f32 	%f333, %f332, %f328, 0fBE111E88;
	fma.rn.f32 	%f334, %f333, %f328, 0f3E4CAF60;
	fma.rn.f32 	%f335, %f334, %f328, 0fBEAAAA27;
	mul.f32 	%f336, %f328, %f335;
	fma.rn.f32 	%f337, %f336, %f327, %f327;
	neg.f32 	%f338, %f337;
	fma.rn.f32 	%f339, 0f3F6EE581, 0f3FD774EB, %f338;
	selp.f32 	%f340, %f339, %f337, %p58;
	setp.num.f32 	%p59, %f325, %f325;
	copysign.f32 	%f341, %f324, %f340;
	selp.f32 	%f342, %f341, %f340, %p59;
	sub.f32 	%f343, %f148, %f342;
	setp.lt.f32 	%p60, %f343, 0f00800000;
	mul.f32 	%f344, %f343, 0f4B000000;
	selp.f32 	%f345, %f344, %f343, %p60;
	selp.f32 	%f346, 0fC1B80000, 0f00000000, %p60;
	mov.b32 	%r130, %f345;
	add.s32 	%r131, %r130, -1059760811;
	and.b32  	%r132, %r131, -8388608;
	sub.s32 	%r133, %r130, %r132;
	mov.b32 	%f347, %r133;
	cvt.rn.f32.s32 	%f348, %r132;
	fma.rn.f32 	%f349, %f348, 0f34000000, %f346;
	add.f32 	%f350, %f347, 0fBF800000;
	fma.rn.f32 	%f351, %f350, 0fBE055027, 0f3E1039F6;
	fma.rn.f32 	%f352, %f351, %f350, 0fBDF8CDCC;
	fma.rn.f32 	%f353, %f352, %f350, 0f3E0F2955;
	fma.rn.f32 	%f354, %f353, %f350, 0fBE2AD8B9;
	fma.rn.f32 	%f355, %f354, %f350, 0f3E4CED0B;
	fma.rn.f32 	%f356, %f355, %f350, 0fBE7FFF22;
	fma.rn.f32 	%f357, %f356, %f350, 0f3EAAAA78;
	fma.rn.f32 	%f358, %f357, %f350, 0fBF000000;
	mul.f32 	%f359, %f350, %f358;
	fma.rn.f32 	%f360, %f359, %f350, %f350;
	fma.rn.f32 	%f361, %f349, 0f3F317218, %f360;
	setp.gt.u32 	%p61, %r130, 2139095039;
	fma.rn.f32 	%f362, %f345, 0f7F800000, 0f7F800000;
	selp.f32 	%f363, %f362, %f361, %p61;
	setp.eq.f32 	%p62, %f345, 0f00000000;
	selp.f32 	%f364, 0fFF800000, %f363, %p62;
	sub.f32 	%f365, %f23, %f364;
	add.f32 	%f71, %f22, %f365;
	mov.b32 	%r193, 0;
	cvt.u64.u32 	%rd6, %r49;
$L__BB0_55:
	mov.b32 	%r194, 0;
$L__BB0_56:
	setp.gt.s32 	%p63, %r94, 0;
	add.f32 	%f637, %f637, %f70;
	@%p63 bra 	$L__BB0_57;
	bra.uni 	$L__BB0_96;
$L__BB0_57:
	setp.lt.u32 	%p64, %r94, 4;
	@%p64 bra 	$L__BB0_93;
	mov.b32 	%r195, 0;
	bra.uni 	$L__BB0_92;
$L__BB0_59:
	setp.gt.s32 	%p74, %r94, 0;
	@%p74 bra 	$L__BB0_70;
	sqrt.rn.f32 	%f374, %f20;
	sqrt.rn.f32 	%f375, %f374;
	mov.f32 	%f376, 0f84284734;
	sub.f32 	%f377, %f376, %f375;
	mov.f32 	%f378, 0f6B1B3215;
	div.rn.f32 	%f379, %f378, %f377;
	add.f32 	%f380, %f140, %f379;
	mul.f32 	%f72, %f380, 0f7FFFFFFF;
	and.b32  	%r50, %r95, 1;
	and.b32  	%r51, %r95, 2147483646;
	selp.f32 	%f381, 0f3F800000, %f26, %p4;
	selp.f32 	%f382, %f27, %f381, %p3;
	selp.f32 	%f383, %f28, %f382, %p2;
	div.rn.f32 	%f384, %f149, %f383;
	abs.f32 	%f385, %f384;
	setp.gt.f32 	%p75, %f385, 0f3F800000;
	rcp.approx.ftz.f32 	%f386, %f385;
	selp.f32 	%f387, %f386, %f385, %p75;
	mul.f32 	%f388, %f387, %f387;
	fma.rn.f32 	%f389, %f388, 0f3B2090AA, 0fBC6BE14F;
	fma.rn.f32 	%f390, %f389, %f388, 0f3D23397E;
	fma.rn.f32 	%f391, %f390, %f388, 0fBD948A7A;
	fma.rn.f32 	%f392, %f391, %f388, 0f3DD76B21;
	fma.rn.f32 	%f393, %f392, %f388, 0fBE111E88;
	fma.rn.f32 	%f394, %f393, %f388, 0f3E4CAF60;
	fma.rn.f32 	%f395, %f394, %f388, 0fBEAAAA27;
	mul.f32 	%f396, %f388, %f395;
	fma.rn.f32 	%f397, %f396, %f387, %f387;
	neg.f32 	%f398, %f397;
	fma.rn.f32 	%f399, 0f3F6EE581, 0f3FD774EB, %f398;
	selp.f32 	%f400, %f399, %f397, %p75;
	setp.num.f32 	%p76, %f385, %f385;
	copysign.f32 	%f401, %f384, %f400;
	selp.f32 	%f402, %f401, %f400, %p76;
	sub.f32 	%f403, %f148, %f402;
	setp.lt.f32 	%p77, %f403, 0f00800000;
	mul.f32 	%f404, %f403, 0f4B000000;
	selp.f32 	%f405, %f404, %f403, %p77;
	selp.f32 	%f406, 0fC1B80000, 0f00000000, %p77;
	mov.b32 	%r138, %f405;
	add.s32 	%r139, %r138, -1059760811;
	and.b32  	%r140, %r139, -8388608;
	sub.s32 	%r141, %r138, %r140;
	mov.b32 	%f407, %r141;
	cvt.rn.f32.s32 	%f408, %r140;
	fma.rn.f32 	%f409, %f408, 0f34000000, %f406;
	add.f32 	%f410, %f407, 0fBF800000;
	fma.rn.f32 	%f411, %f410, 0fBE055027, 0f3E1039F6;
	fma.rn.f32 	%f412, %f411, %f410, 0fBDF8CDCC;
	fma.rn.f32 	%f413, %f412, %f410, 0f3E0F2955;
	fma.rn.f32 	%f414, %f413, %f410, 0fBE2AD8B9;
	fma.rn.f32 	%f415, %f414, %f410, 0f3E4CED0B;
	fma.rn.f32 	%f416, %f415, %f410, 0fBE7FFF22;
	fma.rn.f32 	%f417, %f416, %f410, 0f3EAAAA78;
	fma.rn.f32 	%f418, %f417, %f410, 0fBF000000;
	mul.f32 	%f419, %f410, %f418;
	fma.rn.f32 	%f420, %f419, %f410, %f410;
	fma.rn.f32 	%f421, %f409, 0f3F317218, %f420;
	setp.gt.u32 	%p78, %r138, 2139095039;
	fma.rn.f32 	%f422, %f405, 0f7F800000, 0f7F800000;
	selp.f32 	%f423, %f422, %f421, %p78;
	setp.eq.f32 	%p79, %f405, 0f00000000;
	selp.f32 	%f424, 0fFF800000, %f423, %p79;
	sub.f32 	%f425, %f23, %f424;
	add.f32 	%f73, %f22, %f425;
	mov.b32 	%r190, 0;
	cvt.u64.u32 	%rd4, %r51;
$L__BB0_61:
	mov.b32 	%r191, 0;
$L__BB0_62:
	setp.eq.s32 	%p80, %r95, 1;
	add.f32 	%f637, %f637, %f72;
	mov.b64 	%rd45, 0;
	@%p80 bra 	$L__BB0_66;
	mov.b32 	%r192, 0;
$L__BB0_64:
	mul.wide.u32 	%rd15, %r192, 4;
	add.s64 	%rd16, %rd1, %rd15;
	st.global.f32 	[%rd16], %f22;
	add.f32 	%f427, %f637, %f73;
	st.global.f32 	[%rd16+4], %f22;
	add.f32 	%f637, %f427, %f73;
	add.s32 	%r192, %r192, 2;
	setp.ne.s32 	%p81, %r192, %r51;
	@%p81 bra 	$L__BB0_64;
	mov.u64 	%rd45, %rd4;
$L__BB0_66:
	setp.eq.s32 	%p82, %r50, 0;
	@%p82 bra 	$L__BB0_68;
	shl.b64 	%rd17, %rd45, 2;
	add.s64 	%rd18, %rd1, %rd17;
	st.global.f32 	[%rd18], %f22;
	add.f32 	%f637, %f637, %f73;
$L__BB0_68:
	add.s32 	%r191, %r191, 1;
	setp.ne.s32 	%p83, %r191, %r93;
	@%p83 bra 	$L__BB0_62;
	add.s32 	%r190, %r190, 1;
	setp.eq.s32 	%p84, %r190, %r92;
	@%p84 bra 	$L__BB0_117;
	bra.uni 	$L__BB0_61;
$L__BB0_70:
	sqrt.rn.f32 	%f428, %f20;
	sqrt.rn.f32 	%f429, %f428;
	mov.f32 	%f430, 0f84284734;
	sub.f32 	%f431, %f430, %f429;
	mov.f32 	%f432, 0f6B1B3215;
	div.rn.f32 	%f433, %f432, %f431;
	add.f32 	%f434, %f140, %f433;
	mul.f32 	%f74, %f434, 0f7FFFFFFF;
	and.b32  	%r52, %r94, 3;
	and.b32  	%r53, %r94, 2147483644;
	and.b32  	%r54, %r95, 1;
	and.b32  	%r55, %r95, 2147483646;
	selp.f32 	%f435, 0f3F800000, %f26, %p4;
	selp.f32 	%f436, %f27, %f435, %p3;
	selp.f32 	%f437, %f28, %f436, %p2;
	div.rn.f32 	%f438, %f149, %f437;
	abs.f32 	%f439, %f438;
	setp.gt.f32 	%p85, %f439, 0f3F800000;
	rcp.approx.ftz.f32 	%f440, %f439;
	selp.f32 	%f441, %f440, %f439, %p85;
	mul.f32 	%f442, %f441, %f441;
	fma.rn.f32 	%f443, %f442, 0f3B2090AA, 0fBC6BE14F;
	fma.rn.f32 	%f444, %f443, %f442, 0f3D23397E;
	fma.rn.f32 	%f445, %f444, %f442, 0fBD948A7A;
	fma.rn.f32 	%f446, %f445, %f442, 0f3DD76B21;
	fma.rn.f32 	%f447, %f446, %f442, 0fBE111E88;
	fma.rn.f32 	%f448, %f447, %f442, 0f3E4CAF60;
	fma.rn.f32 	%f449, %f448, %f442, 0fBEAAAA27;
	mul.f32 	%f450, %f442, %f449;
	fma.rn.f32 	%f451, %f450, %f441, %f441;
	neg.f32 	%f452, %f451;
	fma.rn.f32 	%f453, 0f3F6EE581, 0f3FD774EB, %f452;
	selp.f32 	%f454, %f453, %f451, %p85;
	setp.num.f32 	%p86, %f439, %f439;
	copysign.f32 	%f455, %f438, %f454;
	selp.f32 	%f456, %f455, %f454, %p86;
	sub.f32 	%f457, %f148, %f456;
	setp.lt.f32 	%p87, %f457, 0f00800000;
	mul.f32 	%f458, %f457, 0f4B000000;
	selp.f32 	%f459, %f458, %f457, %p87;
	selp.f32 	%f460, 0fC1B80000, 0f00000000, %p87;
	mov.b32 	%r145, %f459;
	add.s32 	%r146, %r145, -1059760811;
	and.b32  	%r147, %r146, -8388608;
	sub.s32 	%r148, %r145, %r147;
	mov.b32 	%f461, %r148;
	cvt.rn.f32.s32 	%f462, %r147;
	fma.rn.f32 	%f463, %f462, 0f34000000, %f460;
	add.f32 	%f464, %f461, 0fBF800000;
	fma.rn.f32 	%f465, %f464, 0fBE055027, 0f3E1039F6;
	fma.rn.f32 	%f466, %f465, %f464, 0fBDF8CDCC;
	fma.rn.f32 	%f467, %f466, %f464, 0f3E0F2955;
	fma.rn.f32 	%f468, %f467, %f464, 0fBE2AD8B9;
	fma.rn.f32 	%f469, %f468, %f464, 0f3E4CED0B;
	fma.rn.f32 	%f470, %f469, %f464, 0fBE7FFF22;
	fma.rn.f32 	%f471, %f470, %f464, 0f3EAAAA78;
	fma.rn.f32 	%f472, %f471, %f464, 0fBF000000;
	mul.f32 	%f473, %f464, %f472;
	fma.rn.f32 	%f474, %f473, %f464, %f464;
	fma.rn.f32 	%f475, %f463, 0f3F317218, %f474;
	setp.gt.u32 	%p88, %r145, 2139095039;
	fma.rn.f32 	%f476, %f459, 0f7F800000, 0f7F800000;
	selp.f32 	%f477, %f476, %f475, %p88;
	setp.eq.f32 	%p89, %f459, 0f00000000;
	selp.f32 	%f478, 0fFF800000, %f477, %p89;
	sub.f32 	%f479, %f23, %f478;
	add.f32 	%f75, %f22, %f479;
	mov.b32 	%r186, 0;
	cvt.u64.u32 	%rd2, %r55;
$L__BB0_71:
	mov.b32 	%r187, 0;
$L__BB0_72:
	setp.lt.u32 	%p90, %r94, 4;
	add.f32 	%f637, %f637, %f74;
	@%p90 bra 	$L__BB0_75;
	mov.b32 	%r188, 0;
$L__BB0_74:
	add.f32 	%f481, %f21, %f637;
	add.f32 	%f482, %f21, %f481;
	add.f32 	%f483, %f21, %f482;
	add.f32 	%f637, %f21, %f483;
	add.s32 	%r188, %r188, 4;
	setp.ne.s32 	%p91, %r188, %r53;
	@%p91 bra 	$L__BB0_74;
$L__BB0_75:
	setp.eq.s32 	%p92, %r52, 0;
	@%p92 bra 	$L__BB0_78;
	setp.eq.s32 	%p93, %r52, 1;
	add.f32 	%f637, %f21, %f637;
	@%p93 bra 	$L__BB0_78;
	setp.eq.s32 	%p94, %r52, 2;
	add.f32 	%f484, %f21, %f637;
	add.f32 	%f485, %f21, %f484;
	selp.f32 	%f637, %f484, %f485, %p94;
$L__BB0_78:
	setp.eq.s32 	%p95, %r95, 1;
	mov.b64 	%rd44, 0;
	@%p95 bra 	$L__BB0_82;
	mov.b32 	%r189, 0;
$L__BB0_80:
	mul.wide.u32 	%rd20, %r189, 4;
	add.s64 	%rd21, %rd1, %rd20;
	st.global.f32 	[%rd21], %f22;
	add.f32 	%f487, %f637, %f75;
	st.global.f32 	[%rd21+4], %f22;
	add.f32 	%f637, %f487, %f75;
	add.s32 	%r189, %r189, 2;
	setp.ne.s32 	%p96, %r189, %r55;
	@%p96 bra 	$L__BB0_80;
	mov.u64 	%rd44, %rd2;
$L__BB0_82:
	setp.eq.s32 	%p97, %r54, 0;
	@%p97 bra 	$L__BB0_84;
	shl.b64 	%rd22, %rd44, 2;
	add.s64 	%rd23, %rd1, %rd22;
	st.global.f32 	[%rd23], %f22;
	add.f32 	%f637, %f637, %f75;
$L__BB0_84:
	add.s32 	%r187, %r187, 1;
	setp.ne.s32 	%p98, %r187, %r93;
	@%p98 bra 	$L__BB0_72;
	add.s32 	%r186, %r186, 1;
	setp.eq.s32 	%p99, %r186, %r92;
	@%p99 bra 	$L__BB0_117;
	bra.uni 	$L__BB0_71;
$L__BB0_86:
	mul.wide.u32 	%rd10, %r196, 4;
	add.s64 	%rd11, %rd1, %rd10;
	st.global.f32 	[%rd11], %f22;
	add.f32 	%f373, %f637, %f71;
	st.global.f32 	[%rd11+4], %f22;
	add.f32 	%f637, %f373, %f71;
	add.s32 	%r196, %r196, 2;
	setp.ne.s32 	%p70, %r196, %r49;
	@%p70 bra 	$L__BB0_86;
	mov.u64 	%rd46, %rd6;
$L__BB0_88:
	setp.eq.s32 	%p71, %r48, 0;
	@%p71 bra 	$L__BB0_90;
	shl.b64 	%rd12, %rd46, 2;
	add.s64 	%rd13, %rd1, %rd12;
	st.global.f32 	[%rd13], %f22;
	add.f32 	%f637, %f637, %f71;
$L__BB0_90:
	add.s32 	%r194, %r194, 1;
	setp.ne.s32 	%p72, %r194, %r93;
	@%p72 bra 	$L__BB0_56;
	add.s32 	%r193, %r193, 1;
	setp.eq.s32 	%p73, %r193, %r92;
	@%p73 bra 	$L__BB0_117;
	bra.uni 	$L__BB0_55;
$L__BB0_92:
	add.f32 	%f367, %f21, %f637;
	add.f32 	%f368, %f21, %f367;
	add.f32 	%f369, %f21, %f368;
	add.f32 	%f637, %f21, %f369;
	add.s32 	%r195, %r195, 4;
	setp.eq.s32 	%p65, %r195, %r47;
	@%p65 bra 	$L__BB0_93;
	bra.uni 	$L__BB0_92;
$L__BB0_93:
	setp.eq.s32 	%p66, %r46, 0;
	@%p66 bra 	$L__BB0_96;
	setp.eq.s32 	%p67, %r46, 1;
	add.f32 	%f637, %f21, %f637;
	@%p67 bra 	$L__BB0_96;
	setp.eq.s32 	%p68, %r46, 2;
	add.f32 	%f370, %f21, %f637;
	add.f32 	%f371, %f21, %f370;
	selp.f32 	%f637, %f370, %f371, %p68;
$L__BB0_96:
	setp.eq.s32 	%p69, %r95, 1;
	mov.b64 	%rd46, 0;
	@%p69 bra 	$L__BB0_88;
	mov.b32 	%r196, 0;
	bra.uni 	$L__BB0_86;
$L__BB0_98:
	setp.gt.s32 	%p42, %r94, 0;
	@%p42 bra 	$L__BB0_107;
	sqrt.rn.f32 	%f288, %f20;
	sqrt.rn.f32 	%f289, %f288;
	mov.f32 	%f290, 0f84284734;
	sub.f32 	%f291, %f290, %f289;
	mov.f32 	%f292, 0f6B1B3215;
	div.rn.f32 	%f293, %f292, %f291;
	add.f32 	%f294, %f140, %f293;
	mul.f32 	%f117, %f294, 0f7FFFFFFF;
	and.b32  	%r78, %r93, 3;
	and.b32  	%r79, %r93, 2147483644;
	mov.b32 	%r200, 0;
$L__BB0_100:
	setp.lt.u32 	%p43, %r93, 4;
	@%p43 bra 	$L__BB0_103;
	mov.b32 	%r201, 0;
$L__BB0_102:
	add.f32 	%f296, %f637, %f117;
	add.f32 	%f297, %f296, %f117;
	add.f32 	%f298, %f297, %f117;
	add.f32 	%f637, %f298, %f117;
	add.s32 	%r201, %r201, 4;
	setp.ne.s32 	%p44, %r201, %r79;
	@%p44 bra 	$L__BB0_102;
$L__BB0_103:
	setp.eq.s32 	%p45, %r78, 0;
	@%p45 bra 	$L__BB0_106;
	setp.eq.s32 	%p46, %r78, 1;
	add.f32 	%f637, %f637, %f117;
	@%p46 bra 	$L__BB0_106;
	setp.eq.s32 	%p47, %r78, 2;
	add.f32 	%f299, %f637, %f117;
	add.f32 	%f300, %f299, %f117;
	selp.f32 	%f637, %f299, %f300, %p47;
$L__BB0_106:
	add.s32 	%r200, %r200, 1;
	setp.ne.s32 	%p48, %r200, %r92;
	@%p48 bra 	$L__BB0_100;
	bra.uni 	$L__BB0_117;
$L__BB0_107:
	sqrt.rn.f32 	%f301, %f20;
	sqrt.rn.f32 	%f302, %f301;
	mov.f32 	%f303, 0f84284734;
	sub.f32 	%f304, %f303, %f302;
	mov.f32 	%f305, 0f6B1B3215;
	div.rn.f32 	%f306, %f305, %f304;
	add.f32 	%f307, %f140, %f306;
	mul.f32 	%f118, %f307, 0f7FFFFFFF;
	and.b32  	%r80, %r94, 3;
	and.b32  	%r81, %r94, 2147483644;
	mov.b32 	%r197, 0;
$L__BB0_108:
	mov.b32 	%r198, 0;
$L__BB0_109:
	setp.lt.u32 	%p49, %r94, 4;
	add.f32 	%f637, %f637, %f118;
	@%p49 bra 	$L__BB0_112;
	mov.b32 	%r199, 0;
$L__BB0_111:
	add.f32 	%f309, %f21, %f637;
	add.f32 	%f310, %f21, %f309;
	add.f32 	%f311, %f21, %f310;
	add.f32 	%f637, %f21, %f311;
	add.s32 	%r199, %r199, 4;
	setp.ne.s32 	%p50, %r199, %r81;
	@%p50 bra 	$L__BB0_111;
$L__BB0_112:
	setp.eq.s32 	%p51, %r80, 0;
	@%p51 bra 	$L__BB0_115;
	setp.eq.s32 	%p52, %r80, 1;
	add.f32 	%f637, %f21, %f637;
	@%p52 bra 	$L__BB0_115;
	setp.eq.s32 	%p53, %r80, 2;
	add.f32 	%f312, %f21, %f637;
	add.f32 	%f313, %f21, %f312;
	selp.f32 	%f637, %f312, %f313, %p53;
$L__BB0_115:
	add.s32 	%r198, %r198, 1;
	setp.ne.s32 	%p54, %r198, %r93;
	@%p54 bra 	$L__BB0_109;
	add.s32 	%r197, %r197, 1;
	setp.eq.s32 	%p55, %r197, %r92;
	@%p55 bra 	$L__BB0_117;
	bra.uni 	$L__BB0_108;
$L__BB0_117:
	add.u64 	%rd40, %SP, 0;
	add.u64 	%rd41, %SPL, 0;
	cvt.f64.f32 	%fd1, %f637;
	st.local.f64 	[%rd41], %fd1;
	mov.u64 	%rd42, $str;
	cvta.global.u64 	%rd43, %rd42;
	{ // callseq 0, 0
	.param .b64 param0;
	st.param.b64 	[param0], %rd43;
	.param .b64 param1;
	st.param.b64 	[param1], %rd40;
	.param .b32 retval0;
	call.uni (retval0), 
	vprintf, 
	(
	param0, 
	param1
	);
	ld.param.b32 	%r169, [retval0];
	} // callseq 0
	ret;

}


// ===== COMPILED SASS (sm_100) =====

	.target	sm_100

	.elftype	@"ET_EXEC"


//--------------------- .note.nv.tkinfo           --------------------------
	.section	.note.nv.tkinfo,"",@"SHT_NOTE"
	.sectionflags	@"SHF_NOTE_NV_TKINFO"
	.tkinfo
        /*0018*/ 	.word	0x00000002
        /*0030*/ 	.string	""
        /*0030*/ 	.string	"ptxas"
        /*0030*/ 	.string	"Cuda compilation tools, release 13.0, V13.0.88"
        /*0030*/ 	.string	"Build cuda_13.0.r13.0/compiler.36424714_0"
        /*0030*/ 	.string	"-arch sm_100 -m 64 "



//--------------------- .note.nv.cuinfo           --------------------------
	.section	.note.nv.cuinfo,"",@"SHT_NOTE"
	.sectionflags	@"SHF_NOTE_NV_CUINFO"
        /*0018*/ 	.short	0x0002
        /*001a*/ 	.short	0x0064
        /*001c*/ 	.short	0x0082
	.zero		2


//--------------------- .nv.info                  --------------------------
	.section	.nv.info,"",@"SHT_CUDA_INFO"
	.align	4


	//----- nvinfo : EIATTR_REGCOUNT
	.align		4
        /*0000*/ 	.byte	0x04, 0x2f
        /*0002*/ 	.short	(.L_2 - .L_1)
	.align		4
.L_1:
        /*0004*/ 	.word	index@(_Z7computefiiffffffiiffffPffffffffffffff)
        /*0008*/ 	.word	0x0000001b


	//----- nvinfo : EIATTR_FRAME_SIZE
	.align		4
.L_2:
        /*000c*/ 	.byte	0x04, 0x11
        /*000e*/ 	.short	(.L_4 - .L_3)
	.align		4
.L_3:
        /*0010*/ 	.word	index@($__internal_1_$__cuda_sm3x_div_rn_noftz_f32_slowpath)
        /*0014*/ 	.word	0x00000008


	//----- nvinfo : EIATTR_FRAME_SIZE
	.align		4
.L_4:
        /*0018*/ 	.byte	0x04, 0x11
        /*001a*/ 	.short	(.L_6 - .L_5)
	.align		4
.L_5:
        /*001c*/ 	.word	index@($__internal_0_$__cuda_sm20_sqrt_rn_f32_slowpath)
        /*0020*/ 	.word	0x00000008


	//----- nvinfo : EIATTR_FRAME_SIZE
	.align		4
.L_6:
        /*0024*/ 	.byte	0x04, 0x11
        /*0026*/ 	.short	(.L_8 - .L_7)
	.align		4
.L_7:
        /*0028*/ 	.word	index@(_Z7computefiiffffffiiffffPffffffffffffff)
        /*002c*/ 	.word	0x00000008


	//----- nvinfo : EIATTR_MIN_STACK_SIZE
	.align		4
.L_8:
        /*0030*/ 	.byte	0x04, 0x12
        /*0032*/ 	.short	(.L_10 - .L_9)
	.align		4
.L_9:
        /*0034*/ 	.word	index@(_Z7computefiiffffffiiffffPffffffffffffff)
        /*0038*/ 	.word	0x00000008
.L_10:


//--------------------- .nv.compat                --------------------------
	.section	.nv.compat,"",@"SHT_CUDA_COMPAT_INFO"
	.align	4
        /*0000*/ 	.byte	0x02, 0x09, 0x00, 0x00, 0x02, 0x02, 0x01, 0x00, 0x02, 0x05, 0x05, 0x00, 0x03, 0x07, 0x01, 0x01
        /*0010*/ 	.byte	0x02, 0x03, 0x00, 0x00, 0x02, 0x06, 0x01, 0x00, 0x04, 0x0b, 0x08, 0x00, 0x01, 0x00, 0x00, 0x00
        /*0020*/ 	.byte	0x00, 0x00, 0x00, 0x00


//--------------------- .nv.info._Z7computefiiffffffiiffffPffffffffffffff --------------------------
	.section	.nv.info._Z7computefiiffffffiiffffPffffffffffffff,"",@"SHT_CUDA_INFO"
	.sectionflags	@""
	.align	4


	//----- nvinfo : EIATTR_CUDA_API_VERSION
	.align		4
        /*0000*/ 	.byte	0x04, 0x37
        /*0002*/ 	.short	(.L_12 - .L_11)
.L_11:
        /*0004*/ 	.word	0x00000082


	//----- nvinfo : EIATTR_KPARAM_INFO
	.align		4
.L_12:
        /*0008*/ 	.byte	0x04, 0x17
        /*000a*/ 	.short	(.L_14 - .L_13)
.L_13:
        /*000c*/ 	.word	0x00000000
        /*0010*/ 	.short	0x001c
        /*0012*/ 	.short	0x0078
        /*0014*/ 	.byte	0x00, 0xf0, 0x11, 0x00


	//----- nvinfo : EIATTR_KPARAM_INFO
	.align		4
.L_14:
        /*0018*/ 	.byte	0x04, 0x17
        /*001a*/ 	.short	(.L_16 - .L_15)
.L_15:
        /*001c*/ 	.word	0x00000000
        /*0020*/ 	.short	0x001b
        /*0022*/ 	.short	0x0074
        /*0024*/ 	.byte	0x00, 0xf0, 0x11, 0x00


	//----- nvinfo : EIATTR_KPARAM_INFO
	.align		4
.L_16:
        /*0028*/ 	.byte	0x04, 0x17
        /*002a*/ 	.short	(.L_18 - .L_17)
.L_17:
        /*002c*/ 	.word	0x00000000
        /*0030*/ 	.short	0x001a
        /*0032*/ 	.short	0x0070
        /*0034*/ 	.byte	0x00, 0xf0, 0x11, 0x00


	//----- nvinfo : EIATTR_KPARAM_INFO
	.align		4
.L_18:
        /*0038*/ 	.byte	0x04, 0x17
        /*003a*/ 	.short	(.L_20 - .L_19)
.L_19:
        /*003c*/ 	.word	0x00000000
        /*0040*/ 	.short	0x0019
        /*0042*/ 	.short	0x006c
        /*0044*/ 	.byte	0x00, 0xf0, 0x11, 0x00


	//----- nvinfo : EIATTR_KPARAM_INFO
	.align		4
.L_20:
        /*0048*/ 	.byte	0x04, 0x17
        /*004a*/ 	.short	(.L_22 - .L_21)
.L_21:
        /*004c*/ 	.word	0x00000000
        /*0050*/ 	.short	0x0018
        /*0052*/ 	.short	0x0068
        /*0054*/ 	.byte	0x00, 0xf0, 0x11, 0x00


	//----- nvinfo : EIATTR_KPARAM_INFO
	.align		4
.L_22:
        /*0058*/ 	.byte	0x04, 0x17
        /*005a*/ 	.short	(.L_24 - .L_23)
.L_23:
        /*005c*/ 	.word	0x00000000
        /*0060*/ 	.short	0x0017
        /*0062*/ 	.short	0x0064
        /*0064*/ 	.byte	0x00, 0xf0, 0x11, 0x00


	//----- nvinfo : EIATTR_KPARAM_INFO
	.align		4
.L_24:
        /*0068*/ 	.byte	0x04, 0x17
        /*006a*/ 	.short	(.L_26 - .L_25)
.L_25:
        /*006c*/ 	.word	0x00000000
        /*0070*/ 	.short	0x0016
        /*0072*/ 	.short	0x0060
        /*0074*/ 	.byte	0x00, 0xf0, 0x11, 0x00


	//----- nvinfo : EIATTR_KPARAM_INFO
	.align		4
.L_26:
        /*0078*/ 	.byte	0x04, 0x17
        /*007a*/ 	.short	(.L_28 - .L_27)
.L_27:
        /*007c*/ 	.word	0x00000000
        /*0080*/ 	.short	0x0015
        /*0082*/ 	.short	0x005c
        /*0084*/ 	.byte	0x00, 0xf0, 0x11, 0x00


	//----- nvinfo : EIATTR_KPARAM_INFO
	.align		4
.L_28:
        /*0088*/ 	.byte	0x04, 0x17
        /*008a*/ 	.short	(.L_30 - .L_29)
.L_29:
        /*008c*/ 	.word	0x00000000
        /*0090*/ 	.short	0x0014
        /*0092*/ 	.short	0x0058
        /*0094*/ 	.byte	0x00, 0xf0, 0x11, 0x00


	//----- nvinfo : EIATTR_KPARAM_INFO
	.align		4
.L_30:
        /*0098*/ 	.byte	0x04, 0x17
        /*009a*/ 	.short	(.L_32 - .L_31)
.L_31:
        /*009c*/ 	.word	0x00000000
        /*00a0*/ 	.short	0x0013
        /*00a2*/ 	.short	0x0054
        /*00a4*/ 	.byte	0x00, 0xf0, 0x11, 0x00


	//----- nvinfo : EIATTR_KPARAM_INFO
	.align		4
.L_32:
        /*00a8*/ 	.byte	0x04, 0x17
        /*00aa*/ 	.short	(.L_34 - .L_33)
.L_33:
        /*00ac*/ 	.word	0x00000000
        /*00b0*/ 	.short	0x0012
        /*00b2*/ 	.short	0x0050
        /*00b4*/ 	.byte	0x00, 0xf0, 0x11, 0x00


	//----- nvinfo : EIATTR_KPARAM_INFO
	.align		4
.L_34:
        /*00b8*/ 	.byte	0x04, 0x17
        /*00ba*/ 	.short	(.L_36 - .L_35)
.L_35:
        /*00bc*/ 	.word	0x00000000
        /*00c0*/ 	.short	0x0011
        /*00c2*/ 	.short	0x004c
        /*00c4*/ 	.byte	0x00, 0xf0, 0x11, 0x00


	//----- nvinfo : EIATTR_KPARAM_INFO
	.align		4
.L_36:
        /*00c8*/ 	.byte	0x04, 0x17
        /*00ca*/ 	.short	(.L_38 - .L_37)
.L_37:
        /*00cc*/ 	.word	0x00000000
        /*00d0*/ 	.short	0x0010
        /*00d2*/ 	.short	0x0048
        /*00d4*/ 	.byte	0x00, 0xf0, 0x11, 0x00


	//----- nvinfo : EIATTR_KPARAM_INFO
	.align		4
.L_38:
        /*00d8*/ 	.byte	0x04, 0x17
        /*00da*/ 	.short	(.L_40 - .L_39)
.L_39:
        /*00dc*/ 	.word	0x00000000
        /*00e0*/ 	.short	0x000f
        /*00e2*/ 	.short	0x0040
        /*00e4*/ 	.byte	0x00, 0xf5, 0x21, 0x00


	//----- nvinfo : EIATTR_KPARAM_INFO
	.align		4
.L_40:
        /*00e8*/ 	.byte	0x04, 0x17
        /*00ea*/ 	.short	(.L_42 - .L_41)
.L_41:
        /*00ec*/ 	.word	0x00000000
        /*00f0*/ 	.short	0x000e
        /*00f2*/ 	.short	0x0038
        /*00f4*/ 	.byte	0x00, 0xf0, 0x11, 0x00


	//----- nvinfo : EIATTR_KPARAM_INFO
	.align		4
.L_42:
        /*00f8*/ 	.byte	0x04, 0x17
        /*00fa*/ 	.short	(.L_44 - .L_43)
.L_43:
        /*00fc*/ 	.word	0x00000000
        /*0100*/ 	.short	0x000d
        /*0102*/ 	.short	0x0034
        /*0104*/ 	.byte	0x00, 0xf0, 0x11, 0x00


	//----- nvinfo : EIATTR_KPARAM_INFO
	.align		4
.L_44:
        /*0108*/ 	.byte	0x04, 0x17
        /*010a*/ 	.short	(.L_46 - .L_45)
.L_45:
        /*010c*/ 	.word	0x00000000
        /*0110*/ 	.short	0x000c
        /*0112*/ 	.short	0x0030
        /*0114*/ 	.byte	0x00, 0xf0, 0x11, 0x00


	//----- nvinfo : EIATTR_KPARAM_INFO
	.align		4
.L_46:
        /*0118*/ 	.byte	0x04, 0x17
        /*011a*/ 	.short	(.L_48 - .L_47)
.L_47:
        /*011c*/ 	.word	0x00000000
        /*0120*/ 	.short	0x000b
        /*0122*/ 	.short	0x002c
        /*0124*/ 	.byte	0x00, 0xf0, 0x11, 0x00


	//----- nvinfo : EIATTR_KPARAM_INFO
	.align		4
.L_48:
        /*0128*/ 	.byte	0x04, 0x17
        /*012a*/ 	.short	(.L_50 - .L_49)
.L_49:
        /*012c*/ 	.word	0x00000000
        /*0130*/ 	.short	0x000a
        /*0132*/ 	.short	0x0028
        /*0134*/ 	.byte	0x00, 0xf0, 0x11, 0x00


	//----- nvinfo : EIATTR_KPARAM_INFO
	.align		4
.L_50:
        /*0138*/ 	.byte	0x04, 0x17
        /*013a*/ 	.short	(.L_52 - .L_51)
.L_51:
        /*013c*/ 	.word	0x00000000
        /*0140*/ 	.short	0x0009
        /*0142*/ 	.short	0x0024
        /*0144*/ 	.byte	0x00, 0xf0, 0x11, 0x00


	//----- nvinfo : EIATTR_KPARAM_INFO
	.align		4
.L_52:
        /*0148*/ 	.byte	0x04, 0x17
        /*014a*/ 	.short	(.L_54 - .L_53)
.L_53:
        /*014c*/ 	.word	0x00000000
        /*0150*/ 	.short	0x0008
        /*0152*/ 	.short	0x0020
        /*0154*/ 	.byte	0x00, 0xf0, 0x11, 0x00


	//----- nvinfo : EIATTR_KPARAM_INFO
	.align		4
.L_54:
        /*0158*/ 	.byte	0x04, 0x17
        /*015a*/ 	.short	(.L_56 - .L_55)
.L_55:
        /*015c*/ 	.word	0x00000000
        /*0160*/ 	.short	0x0007
        /*0162*/ 	.short	0x001c
        /*0164*/ 	.byte	0x00, 0xf0, 0x11, 0x00


	//----- nvinfo : EIATTR_KPARAM_INFO
	.align		4
.L_56:
        /*0168*/ 	.byte	0x04, 0x17
        /*016a*/ 	.short	(.L_58 - .L_57)
.L_57:
        /*016c*/ 	.word	0x00000000
        /*0170*/ 	.short	0x0006
        /*0172*/ 	.short	0x0018
        /*0174*/ 	.byte	0x00, 0xf0, 0x11, 0x00


	//----- nvinfo : EIATTR_KPARAM_INFO
	.align		4
.L_58:
        /*0178*/ 	.byte	0x04, 0x17
        /*017a*/ 	.short	(.L_60 - .L_59)
.L_59:
        /*017c*/ 	.word	0x00000000
        /*0180*/ 	.short	0x0005
        /*0182*/ 	.short	0x0014
        /*0184*/ 	.byte	0x00, 0xf0, 0x11, 0x00


	//----- nvinfo : EIATTR_KPARAM_INFO
	.align		4
.L_60:
        /*0188*/ 	.byte	0x04, 0x17
        /*018a*/ 	.short	(.L_62 - .L_61)
.L_61:
        /*018c*/ 	.word	0x00000000
        /*0190*/ 	.short	0x0004
        /*0192*/ 	.short	0x0010
        /*0194*/ 	.byte	0x00, 0xf0, 0x11, 0x00


	//----- nvinfo : EIATTR_KPARAM_INFO
	.align		4
.L_62:
        /*0198*/ 	.byte	0x04, 0x17
        /*019a*/ 	.short	(.L_64 - .L_63)
.L_63:
        /*019c*/ 	.word	0x00000000
        /*01a0*/ 	.short	0x0003
        /*01a2*/ 	.short	0x000c
        /*01a4*/ 	.byte	0x00, 0xf0, 0x11, 0x00


	//----- nvinfo : EIATTR_KPARAM_INFO
	.align		4
.L_64:
        /*01a8*/ 	.byte	0x04, 0x17
        /*01aa*/ 	.short	(.L_66 - .L_65)
.L_65:
        /*01ac*/ 	.word	0x00000000
        /*01b0*/ 	.short	0x0002
        /*01b2*/ 	.short	0x0008
        /*01b4*/ 	.byte	0x00, 0xf0, 0x11, 0x00


	//----- nvinfo : EIATTR_KPARAM_INFO
	.align		4
.L_66:
        /*01b8*/ 	.byte	0x04, 0x17
        /*01ba*/ 	.short	(.L_68 - .L_67)
.L_67:
        /*01bc*/ 	.word	0x00000000
        /*01c0*/ 	.short	0x0001
        /*01c2*/ 	.short	0x0004
        /*01c4*/ 	.byte	0x00, 0xf0, 0x11, 0x00


	//----- nvinfo : EIATTR_KPARAM_INFO
	.align		4
.L_68:
        /*01c8*/ 	.byte	0x04, 0x17
        /*01ca*/ 	.short	(.L_70 - .L_69)
.L_69:
        /*01cc*/ 	.word	0x00000000
        /*01d0*/ 	.short	0x0000
        /*01d2*/ 	.short	0x0000
        /*01d4*/ 	.byte	0x00, 0xf0, 0x11, 0x00


	//----- nvinfo : EIATTR_SPARSE_MMA_MASK
	.align		4
.L_70:
        /*01d8*/ 	.byte	0x03, 0x50
        /*01da*/ 	.short	0x0000


	//----- nvinfo : EIATTR_MAXREG_COUNT
	.align		4
        /*01dc*/ 	.byte	0x03, 0x1b
        /*01de*/ 	.short	0x00ff


	//----- nvinfo : EIATTR_EXTERNS
	.align		4
        /*01e0*/ 	.byte	0x04, 0x0f
        /*01e2*/ 	.short	(.L_72 - .L_71)


	//   ....[0]....
	.align		4
.L_71:
        /*01e4*/ 	.word	index@(vprintf)


	//----- nvinfo : EIATTR_MERCURY_ISA_VERSION
	.align		4
.L_72:
        /*01e8*/ 	.byte	0x03, 0x5f
        /*01ea*/ 	.short	0x0101


	//----- nvinfo : EIATTR_VRC_CTA_INIT_COUNT
	.align		4
        /*01ec*/ 	.byte	0x02, 0x4a
	.zero		1
	.zero		1


	//----- nvinfo : EIATTR_SYSCALL_OFFSETS
	.align		4
        /*01f0*/ 	.byte	0x04, 0x46
        /*01f2*/ 	.short	(.L_74 - .L_73)


	//   ....[0]....
.L_73:
        /*01f4*/ 	.word	0x000064e0


	//----- nvinfo : EIATTR_EXIT_INSTR_OFFSETS
	.align		4
.L_74:
        /*01f8*/ 	.byte	0x04, 0x1c
        /*01fa*/ 	.short	(.L_76 - .L_75)


	//   ....[0]....
.L_75:
        /*01fc*/ 	.word	0x000064f0


	//----- nvinfo : EIATTR_CRS_STACK_SIZE
	.align		4
.L_76:
        /*0200*/ 	.byte	0x04, 0x1e
        /*0202*/ 	.short	(.L_78 - .L_77)
.L_77:
        /*0204*/ 	.word	0x00000000


	//----- nvinfo : EIATTR_CBANK_PARAM_SIZE
	.align		4
.L_78:
        /*0208*/ 	.byte	0x03, 0x19
        /*020a*/ 	.short	0x007c


	//----- nvinfo : EIATTR_PARAM_CBANK
	.align		4
        /*020c*/ 	.byte	0x04, 0x0a
        /*020e*/ 	.short	(.L_80 - .L_79)
	.align		4
.L_79:
        /*0210*/ 	.word	index@(.nv.constant0._Z7computefiiffffffiiffffPffffffffffffff)
        /*0214*/ 	.short	0x0380
        /*0216*/ 	.short	0x007c


	//----- nvinfo : EIATTR_SW_WAR
	.align		4
.L_80:
        /*0218*/ 	.byte	0x04, 0x36
        /*021a*/ 	.short	(.L_82 - .L_81)
.L_81:
        /*021c*/ 	.word	0x00000008
.L_82:


//--------------------- .nv.callgraph             --------------------------
	.section	.nv.callgraph,"",@"SHT_CUDA_CALLGRAPH"
	.align	4
	.sectionentsize	8
	.align		4
        /*0000*/ 	.word	0x00000000
	.align		4
        /*0004*/ 	.word	0xffffffff
	.align		4
        /*0008*/ 	.word	index@(_Z7computefiiffffffiiffffPffffffffffffff)
	.align		4
        /*000c*/ 	.word	index@(vprintf)
	.align		4
        /*0010*/ 	.word	0x00000000
	.align		4
        /*0014*/ 	.word	0xfffffffe
	.align		4
        /*0018*/ 	.word	0x00000000
	.align		4
        /*001c*/ 	.word	0xfffffffd
	.align		4
        /*0020*/ 	.word	0x00000000
	.align		4
        /*0024*/ 	.word	0xfffffffc


//--------------------- .nv.constant4             --------------------------
	.section	.nv.constant4,"a",@progbits
	.align	8
	.align		8
.nv.constant4:
        /*0000*/ 	.dword	vprintf
	.align		8
        /*0008*/ 	.dword	$str


//--------------------- .text._Z7computefiiffffffiiffffPffffffffffffff --------------------------
	.section	.text._Z7computefiiffffffiiffffPffffffffffffff,"ax",@progbits
	.align	128
        .global         _Z7computefiiffffffiiffffPffffffffffffff
        .type           _Z7computefiiffffffiiffffPffffffffffffff,@function
        .size           _Z7computefiiffffffiiffffPffffffffffffff,(.L_x_144 - _Z7computefiiffffffiiffffPffffffffffffff)
        .other          _Z7computefiiffffffiiffffPffffffffffffff,@"STO_CUDA_ENTRY STV_DEFAULT"
_Z7computefiiffffffiiffffPffffffffffffff:
.text._Z7computefiiffffffiiffffPffffffffffffff:
[----:B------:R-:W0:Y:S08]  /*0000*/  LDC R1, c[0x0][0x37c] ;  /* 0x0000df00ff017b82 */ /* 0x000e300000000800 */
[----:B------:R-:W1:Y:S01]  /*0010*/  LDC R3, c[0x0][0x398] ;  /* 0x0000e600ff037b82 */ /* 0x000e620000000800 */
[----:B------:R-:W2:Y:S01]  /*0020*/  LDCU UR4, c[0x0][0x2f8] ;  /* 0x00005f00ff0477ac */ /* 0x000ea20008000800 */
[----:B0-----:R-:W-:Y:S01]  /*0030*/  IADD3 R1, PT, PT, R1, -0x8, RZ ;  /* 0xfffffff801017810 */ /* 0x001fe20007ffe0ff */
[----:B------:R-:W0:Y:S05]  /*0040*/  LDCU UR6, c[0x0][0x380] ;  /* 0x00007000ff0677ac */ /* 0x000e2a0008000800 */
[----:B------:R-:W3:Y:S01]  /*0050*/  LDC.64 R4, c[0x0][0x390] ;  /* 0x0000e400ff047b82 */ /* 0x000ee20000000a00 */
[----:B------:R-:W4:Y:S01]  /*0060*/  LDCU UR5, c[0x0][0x2fc] ;  /* 0x00005f80ff0577ac */ /* 0x000f220008000800 */
[----:B--2---:R-:W-:Y:S01]  /*0070*/  IADD3 R6, P1, PT, R1, UR4, RZ ;  /* 0x0000000401067c10 */ /* 0x004fe2000ff3e0ff */
[----:B-1----:R-:W-:-:S03]  /*0080*/  FMUL R3, R3, 1.23130000621322229503e+36 ;  /* 0x7b6d23c703037820 */ /* 0x002fc60000400000 */
[----:B----4-:R-:W-:Y:S01]  /*0090*/  IADD3.X R7, PT, PT, RZ, UR5, RZ, P1, !PT ;  /* 0x00000005ff077c10 */ /* 0x010fe20008ffe4ff */
[----:B---3--:R-:W-:-:S04]  /*00a0*/  FFMA R2, R3, R5, R4 ;  /* 0x0000000503027223 */ /* 0x008fc80000000004 */
[----:B------:R1:W2:Y:S01]  /*00b0*/  MUFU.RSQ R3, R2 ;  /* 0x0000000200037308 */ /* 0x0002a20000001400 */
[----:B------:R-:W-:-:S04]  /*00c0*/  IADD3 R0, PT, PT, R2, -0xd000000, RZ ;  /* 0xf300000002007810 */ /* 0x000fc80007ffe0ff */
[----:B------:R-:W-:Y:S02]  /*00d0*/  ISETP.GT.U32.AND P0, PT, R0, 0x727fffff, PT ;  /* 0x727fffff0000780c */ /* 0x000fe40003f04070 */
[----:B0-----:R-:W-:-:S11]  /*00e0*/  MOV R0, UR6 ;  /* 0x0000000600007c02 */ /* 0x001fd60008000f00 */
[----:B-12---:R-:W-:Y:S05]  /*00f0*/  @!P0 BRA `(.L_x_0) ;  /* 0x0000000000108947 */ /* 0x006fea0003800000 */
[----:B------:R-:W-:-:S07]  /*0100*/  MOV R10, 0x120 ;  /* 0x00000120000a7802 */ /* 0x000fce0000000f00 */
[----:B------:R-:W-:Y:S05]  /*0110*/  CALL.REL.NOINC `($__internal_0_$__cuda_sm20_sqrt_rn_f32_slowpath) ;  /* 0x0000006000f87944 */ /* 0x000fea0003c00000 */
[----:B------:R-:W-:Y:S01]  /*0120*/  MOV R2, R8 ;  /* 0x0000000800027202 */ /* 0x000fe20000000f00 */
[----:B------:R-:W-:Y:S06]  /*0130*/  BRA `(.L_x_1) ;  /* 0x0000000000107947 */ /* 0x000fec0003800000 */
.L_x_0:
[----:B------:R-:W-:Y:S01]  /*0140*/  FMUL.FTZ R5, R2, R3 ;  /* 0x0000000302057220 */ /* 0x000fe20000410000 */
[----:B------:R-:W-:-:S03]  /*0150*/  FMUL.FTZ R3, R3, 0.5 ;  /* 0x3f00000003037820 */ /* 0x000fc60000410000 */
[----:B------:R-:W-:-:S04]  /*0160*/  FFMA R2, -R5, R5, R2 ;  /* 0x0000000505027223 */ /* 0x000fc80000000102 */
[----:B------:R-:W-:-:S07]  /*0170*/  FFMA R2, R2, R3, R5 ;  /* 0x0000000302027223 */ /* 0x000fce0000000005 */
.L_x_1:
[----:B------:R-:W-:Y:S01]  /*0180*/  MOV R8, R2 ;  /* 0x0000000200087202 */ /* 0x000fe20000000f00 */
[----:B------:R-:W-:Y:S01]  /*0190*/  HFMA2 R5, -RZ, RZ, 1.5048828125, 33.21875 ;  /* 0x3e055027ff057431 */ /* 0x000fe200000001ff */
[----:B------:R-:W0:Y:S01]  /*01a0*/  LDC R12, c[0x0][0x3a0] ;  /* 0x0000e800ff0c7b82 */ /* 0x000e220000000800 */
[----:B------:R-:W-:Y:S01]  /*01b0*/  HFMA2 R9, -RZ, RZ, 3.7610530853271484375e-05, -1.3076171875 ;  /* 0x0277bd3bff097431 */ /* 0x000fe200000001ff */
[----:B------:R-:W-:Y:S02]  /*01c0*/  FSETP.GEU.AND P0, PT, R8, 1.175494350822287508e-38, PT ;  /* 0x008000000800780b */ /* 0x000fe40003f0e000 */
[----:B------:R-:W-:-:S11]  /*01d0*/  MOV R10, 0x7c8444a5 ;  /* 0x7c8444a5000a7802 */ /* 0x000fd60000000f00 */
[----:B------:R-:W-:-:S05]  /*01e0*/  @!P0 FMUL R8, R8, 8388608 ;  /* 0x4b00000008088820 */ /* 0x000fca0000400000 */
[C---:B------:R-:W-:Y:S02]  /*01f0*/  IADD3 R2, PT, PT, R8.reuse, -0x3f2aaaab, RZ ;  /* 0xc0d5555508027810 */ /* 0x040fe40007ffe0ff */
[----:B------:R-:W-:Y:S02]  /*0200*/  FSETP.NEU.AND P1, PT, R8, RZ, PT ;  /* 0x000000ff0800720b */ /* 0x000fe40003f2d000 */
[----:B------:R-:W-:-:S04]  /*0210*/  LOP3.LUT R3, R2, 0xff800000, RZ, 0xc0, !PT ;  /* 0xff80000002037812 */ /* 0x000fc800078ec0ff */
[-C--:B------:R-:W-:Y:S02]  /*0220*/  IADD3 R2, PT, PT, R8, -R3.reuse, RZ ;  /* 0x8000000308027210 */ /* 0x080fe40007ffe0ff */
[----:B------:R-:W-:-:S03]  /*0230*/  I2FP.F32.S32 R3, R3 ;  /* 0x0000000300037245 */ /* 0x000fc60000201400 */
[----:B------:R-:W-:Y:S01]  /*0240*/  FADD R4, R2, -1 ;  /* 0xbf80000002047421 */ /* 0x000fe20000000000 */
[----:B------:R-:W-:Y:S02]  /*0250*/  FSEL R2, RZ, -23, P0 ;  /* 0xc1b80000ff027808 */ /* 0x000fe40000000000 */
[----:B------:R-:W-:Y:S01]  /*0260*/  ISETP.GT.U32.AND P0, PT, R8, 0x7f7fffff, PT ;  /* 0x7f7fffff0800780c */ /* 0x000fe20003f04070 */
[----:B------:R-:W-:Y:S02]  /*0270*/  FFMA R5, R4, -R5, 0.14084610342979431152 ;  /* 0x3e1039f604057423 */ /* 0x000fe40000000805 */
[----:B------:R-:W-:Y:S01]  /*0280*/  FFMA R2, R3, 1.1920928955078125e-07, R2 ;  /* 0x3400000003027823 */ /* 0x000fe20000000002 */
[----:B------:R-:W-:Y:S01]  /*0290*/  FFMA R3, -R10, R9, 1 ;  /* 0x3f8000000a037423 */ /* 0x000fe20000000109 */
[----:B------:R-:W-:Y:S01]  /*02a0*/  FFMA R5, R4, R5, -0.12148627638816833496 ;  /* 0xbdf8cdcc04057423 */ /* 0x000fe20000000005 */
[----:B------:R-:W-:-:S03]  /*02b0*/  MOV R9, 0x7f800000 ;  /* 0x7f80000000097802 */ /* 0x000fc60000000f00 */
[----:B------:R-:W-:-:S04]  /*02c0*/  FFMA R5, R4, R5, 0.13980610668659210205 ;  /* 0x3e0f295504057423 */ /* 0x000fc80000000005 */
[----:B------:R-:W-:-:S04]  /*02d0*/  FFMA R5, R4, R5, -0.16684235632419586182 ;  /* 0xbe2ad8b904057423 */ /* 0x000fc80000000005 */
[----:B------:R-:W-:-:S04]  /*02e0*/  FFMA R5, R4, R5, 0.20012299716472625732 ;  /* 0x3e4ced0b04057423 */ /* 0x000fc80000000005 */
[----:B------:R-:W-:-:S04]  /*02f0*/  FFMA R5, R4, R5, -0.24999669194221496582 ;  /* 0xbe7fff2204057423 */ /* 0x000fc80000000005 */
[----:B------:R-:W-:-:S04]  /*0300*/  FFMA R5, R4, R5, 0.33333182334899902344 ;  /* 0x3eaaaa7804057423 */ /* 0x000fc80000000005 */
[----:B------:R-:W-:-:S04]  /*0310*/  FFMA R5, R4, R5, -0.5 ;  /* 0xbf00000004057423 */ /* 0x000fc80000000005 */
[----:B------:R-:W-:-:S04]  /*0320*/  FMUL R5, R4, R5 ;  /* 0x0000000504057220 */ /* 0x000fc80000400000 */
[----:B------:R-:W-:Y:S01]  /*0330*/  FFMA R5, R4, R5, R4 ;  /* 0x0000000504057223 */ /* 0x000fe20000000004 */
[----:B------:R-:W-:-:S03]  /*0340*/  HFMA2 R4, -RZ, RZ, 1.716796875, 251.125 ;  /* 0x3ede5bd9ff047431 */ /* 0x000fc600000001ff */
[----:B------:R-:W-:Y:S01]  /*0350*/  FFMA R5, R2, 0.69314718246459960938, R5 ;  /* 0x3f31721802057823 */ /* 0x000fe20000000005 */
[----:B------:R-:W-:Y:S01]  /*0360*/  @P0 FFMA R5, R8, R9, +INF ;  /* 0x7f80000008050423 */ /* 0x000fe20000000009 */
[----:B0-----:R-:W0:Y:S01]  /*0370*/  FCHK P0, R12, -1.8201000522024893095e-37 ;  /* 0x8277bd3b0c007902 */ /* 0x001e220000000000 */
[----:B------:R-:W-:-:S04]  /*0380*/  FFMA R2, R3, -R10, -5.49420369461168331336e+36 ;  /* 0xfc8444a503027423 */ /* 0x000fc8000000080a */
[----:B------:R-:W-:Y:S01]  /*0390*/  FFMA R3, R2, R12, RZ ;  /* 0x0000000c02037223 */ /* 0x000fe200000000ff */
[----:B------:R-:W-:-:S03]  /*03a0*/  FFMA R4, R5, R4, 1.30860004740573871000e+34 ;  /* 0x78214c2305047423 */ /* 0x000fc60000000004 */
[----:B------:R-:W-:Y:S02]  /*03b0*/  FFMA R5, R3, 1.8201000522024893095e-37, R12 ;  /* 0x0277bd3b03057823 */ /* 0x000fe4000000000c */
[----:B------:R-:W-:Y:S02]  /*03c0*/  FSEL R4, R4, -INF , P1 ;  /* 0xff80000004047808 */ /* 0x000fe40000800000 */
[----:B------:R-:W-:Y:S01]  /*03d0*/  FFMA R2, R2, R5, R3 ;  /* 0x0000000502027223 */ /* 0x000fe20000000003 */
[----:B0-----:R-:W-:Y:S06]  /*03e0*/  @!P0 BRA `(.L_x_2) ;  /* 0x0000000000148947 */ /* 0x001fec0003800000 */
[----:B------:R-:W0:Y:S01]  /*03f0*/  LDC R2, c[0x0][0x3a0] ;  /* 0x0000e800ff027b82 */ /* 0x000e220000000800 */
[----:B------:R-:W-:Y:S02]  /*0400*/  MOV R3, 0x8277bd3b ;  /* 0x8277bd3b00037802 */ /* 0x000fe40000000f00 */
[----:B------:R-:W-:-:S07]  /*0410*/  MOV R15, 0x430 ;  /* 0x00000430000f7802 */ /* 0x000fce0000000f00 */
[----:B0-----:R-:W-:Y:S05]  /*0420*/  CALL.REL.NOINC `($__internal_1_$__cuda_sm3x_div_rn_noftz_f32_slowpath) ;  /* 0x0000006000947944 */ /* 0x001fea0003c00000 */
[----:B------:R-:W-:-:S07]  /*0430*/  MOV R2, R16 ;  /* 0x0000001000027202 */ /* 0x000fce0000000f00 */
.L_x_2:
[----:B------:R-:W0:Y:S01]  /*0440*/  LDCU UR4, c[0x0][0x39c] ;  /* 0x00007380ff0477ac */ /* 0x000e220008000800 */
[----:B------:R-:W-:Y:S01]  /*0450*/  FADD R3, |R4|, -RZ ;  /* 0x800000ff04037221 */ /* 0x000fe20000000200 */
[----:B0-----:R-:W-:-:S05]  /*0460*/  FADD R10, R2, UR4 ;  /* 0x00000004020a7e21 */ /* 0x001fca0008000000 */
[----:B------:R-:W-:-:S13]  /*0470*/  FSETP.GEU.AND P0, PT, |R4|, |R10|, PT ;  /* 0x4000000a0400720b */ /* 0x000fda0003f0e200 */
[----:B------:R-:W-:Y:S05]  /*0480*/  @!P0 BRA `(.L_x_3) ;  /* 0x0000000000f48947 */ /* 0x000fea0003800000 */
[----:B------:R-:W-:-:S05]  /*0490*/  FMUL R8, |R10|, 8388608 ;  /* 0x4b0000000a087820 */ /* 0x000fca0000400200 */
[----:B------:R-:W-:-:S13]  /*04a0*/  FSETP.GTU.AND P0, PT, R3, R8, PT ;  /* 0x000000080300720b */ /* 0x000fda0003f0c000 */
[----:B------:R-:W-:Y:S05]  /*04b0*/  @P0 BRA `(.L_x_4) ;  /* 0x0000000000700947 */ /* 0x000fea0003800000 */
[C---:B------:R-:W-:Y:S01]  /*04c0*/  FMUL R2, |R10|.reuse, 16777216 ;  /* 0x4b8000000a027820 */ /* 0x040fe20000400200 */
[C---:B------:R-:W-:Y:S01]  /*04d0*/  FSETP.GEU.AND P0, PT, |R10|.reuse, 1.175494350822287508e-38, PT ;  /* 0x008000000a00780b */ /* 0x040fe20003f0e200 */
[----:B------:R-:W-:Y:S01]  /*04e0*/  FMUL R8, R3, 16777216 ;  /* 0x4b80000003087820 */ /* 0x000fe20000400000 */
[----:B------:R-:W-:Y:S02]  /*04f0*/  FADD R9, |R10|, -RZ ;  /* 0x800000ff0a097221 */ /* 0x000fe40000000200 */
[----:B------:R-:W-:Y:S02]  /*0500*/  FSEL R2, R2, |R10|, !P0 ;  /* 0x4000000a02027208 */ /* 0x000fe40004000000 */
[----:B------:R-:W-:-:S04]  /*0510*/  FSEL R5, R8, R3, !P0 ;  /* 0x0000000308057208 */ /* 0x000fc80004000000 */
[----:B------:R-:W0:Y:S02]  /*0520*/  MUFU.RCP R2, R2 ;  /* 0x0000000200027308 */ /* 0x000e240000001000 */
[----:B0-----:R-:W-:-:S06]  /*0530*/  FMUL R5, R2, R5 ;  /* 0x0000000502057220 */ /* 0x001fcc0000400000 */
[----:B------:R-:W0:Y:S02]  /*0540*/  FRND.TRUNC R8, R5 ;  /* 0x0000000500087307 */ /* 0x000e24000020d000 */
[----:B0-----:R-:W-:-:S05]  /*0550*/  FFMA R11, -|R10|, R8, R3 ;  /* 0x000000080a0b7223 */ /* 0x001fca0000000303 */
[----:B------:R-:W-:-:S13]  /*0560*/  ISETP.GE.U32.AND P0, PT, R11, R9, PT ;  /* 0x000000090b00720c */ /* 0x000fda0003f06070 */
[----:B------:R-:W-:Y:S05]  /*0570*/  @!P0 BRA `(.L_x_5) ;  /* 0x0000000000388947 */ /* 0x000fea0003800000 */
[----:B------:R-:W-:-:S04]  /*0580*/  ISETP.GE.U32.AND P0, PT, R11, -0x7fffffff, PT ;  /* 0x800000010b00780c */ /* 0x000fc80003f06070 */
[----:B------:R-:W-:-:S09]  /*0590*/  FSETP.GEU.OR P1, PT, R11, -|R10|, !P0 ;  /* 0xc000000a0b00720b */ /* 0x000fd2000472e400 */
[----:B------:R-:W-:-:S04]  /*05a0*/  @P0 FADD R2, R8, -1 ;  /* 0xbf80000008020421 */ /* 0x000fc80000000000 */
[----:B------:R-:W-:-:S05]  /*05b0*/  @!P1 FADD R2, R2, -1 ;  /* 0xbf80000002029421 */ /* 0x000fca0000000000 */
[----:B------:R-:W-:Y:S01]  /*05c0*/  @P0 MOV R8, R2 ;  /* 0x0000000200080202 */ /* 0x000fe20000000f00 */
[----:B------:R-:W-:Y:S06]  /*05d0*/  @P0 BRA `(.L_x_5) ;  /* 0x0000000000200947 */ /* 0x000fec0003800000 */
[----:B------:R-:W-:Y:S01]  /*05e0*/  FADD R2, |R10|, |R10| ;  /* 0x4000000a0a027221 */ /* 0x000fe20000000200 */
[----:B------:R-:W-:-:S04]  /*05f0*/  FADD R8, R8, 1 ;  /* 0x3f80000008087421 */ /* 0x000fc80000000000 */
[----:B------:R-:W-:-:S13]  /*0600*/  FSETP.GE.AND P0, PT, R11, R2, PT ;  /* 0x000000020b00720b */ /* 0x000fda0003f06000 */
[----:B------:R-:W-:-:S05]  /*0610*/  @P0 FFMA R2, |R10|, -3, R11 ;  /* 0xc04000000a020823 */ /* 0x000fca000000020b */
[----:B------:R-:W-:Y:S01]  /*0620*/  FSETP.GE.AND P1, PT, R2, RZ, P0 ;  /* 0x000000ff0200720b */ /* 0x000fe20000726000 */
[----:B------:R-:W-:-:S12]  /*0630*/  @P0 FADD R2, R8, 1 ;  /* 0x3f80000008020421 */ /* 0x000fd80000000000 */
[----:B------:R-:W-:-:S05]  /*0640*/  @P1 FADD R2, R2, 1 ;  /* 0x3f80000002021421 */ /* 0x000fca0000000000 */
[----:B------:R-:W-:-:S07]  /*0650*/  @P0 MOV R8, R2 ;  /* 0x0000000200080202 */ /* 0x000fce0000000f00 */
.L_x_5:
[----:B------:R-:W-:Y:S01]  /*0660*/  FFMA R3, -|R10|, R8, R3 ;  /* 0x000000080a037223 */ /* 0x000fe20000000303 */
[----:B------:R-:W-:Y:S06]  /*0670*/  BRA `(.L_x_3) ;  /* 0x0000000000787947 */ /* 0x000fec0003800000 */
.L_x_4:
[----:B------:R-:W-:Y:S02]  /*0680*/  LOP3.LUT R12, R8, 0xff800000, RZ, 0xc0, !PT ;  /* 0xff800000080c7812 */ /* 0x000fe400078ec0ff */
[C---:B------:R-:W-:Y:S02]  /*0690*/  ISETP.GT.U32.AND P0, PT, R3.reuse, 0x7f7fffff, PT ;  /* 0x7f7fffff0300780c */ /* 0x040fe40003f04070 */
[C---:B------:R-:W-:Y:S02]  /*06a0*/  IADD3 R2, PT, PT, R3.reuse, -R12, RZ ;  /* 0x8000000c03027210 */ /* 0x040fe40007ffe0ff */
[----:B------:R-:W-:Y:S02]  /*06b0*/  LOP3.LUT R3, R3, 0x7fffff, RZ, 0xc0, !PT ;  /* 0x007fffff03037812 */ /* 0x000fe400078ec0ff */
[----:B------:R-:W-:Y:S02]  /*06c0*/  LOP3.LUT R2, R2, 0xff800000, RZ, 0xc0, !PT ;  /* 0xff80000002027812 */ /* 0x000fe400078ec0ff */
[----:B------:R-:W-:-:S02]  /*06d0*/  FSETP.GT.AND P2, PT, |R10|, RZ, PT ;  /* 0x000000ff0a00720b */ /* 0x000fc40003f44200 */
[----:B------:R-:W-:Y:S02]  /*06e0*/  IADD3 R2, PT, PT, R2, 0xb800000, RZ ;  /* 0x0b80000002027810 */ /* 0x000fe40007ffe0ff */
[----:B------:R-:W-:Y:S02]  /*06f0*/  FSEL R5, R12, +QNAN , !P0 ;  /* 0x7fffffff0c057808 */ /* 0x000fe40004000000 */
[----:B------:R-:W-:Y:S02]  /*0700*/  ISETP.NE.AND P1, PT, R2, RZ, PT ;  /* 0x000000ff0200720c */ /* 0x000fe40003f25270 */
[----:B------:R-:W-:Y:S02]  /*0710*/  LOP3.LUT R3, R3, 0x3f800000, RZ, 0xfc, !PT ;  /* 0x3f80000003037812 */ /* 0x000fe400078efcff */
[----:B------:R-:W-:-:S09]  /*0720*/  FSEL R10, R5, +QNAN , P2 ;  /* 0x7fffffff050a7808 */ /* 0x000fd20001000000 */
[----:B------:R-:W-:Y:S05]  /*0730*/  @!P1 BRA `(.L_x_6) ;  /* 0x0000000000409947 */ /* 0x000fea0003800000 */
[----:B------:R-:W-:-:S04]  /*0740*/  LOP3.LUT R5, R8, 0x7fffff, RZ, 0xc0, !PT ;  /* 0x007fffff08057812 */ /* 0x000fc800078ec0ff */
[----:B------:R-:W-:-:S04]  /*0750*/  LOP3.LUT R12, R5, 0x3f800000, RZ, 0xfc, !PT ;  /* 0x3f800000050c7812 */ /* 0x000fc800078efcff */
[----:B------:R0:W1:Y:S03]  /*0760*/  MUFU.RCP R11, R12 ;  /* 0x0000000c000b7308 */ /* 0x0000660000001000 */
.L_x_7:
[----:B------:R-:W-:-:S04]  /*0770*/  VIMNMX.U32 R5, PT, PT, R2, 0xb800000, PT ;  /* 0x0b80000002057848 */ /* 0x000fc80003fe0000 */
[C---:B------:R-:W-:Y:S02]  /*0780*/  IADD3 R3, PT, PT, R5.reuse, R3, RZ ;  /* 0x0000000305037210 */ /* 0x040fe40007ffe0ff */
[----:B------:R-:W-:-:S03]  /*0790*/  IADD3 R2, PT, PT, -R5, R2, RZ ;  /* 0x0000000205027210 */ /* 0x000fc60007ffe1ff */
[----:B-1----:R-:W-:Y:S01]  /*07a0*/  FMUL R8, R11, R3 ;  /* 0x000000030b087220 */ /* 0x002fe20000400000 */
[----:B------:R-:W-:-:S03]  /*07b0*/  ISETP.NE.AND P1, PT, R2, RZ, PT ;  /* 0x000000ff0200720c */ /* 0x000fc60003f25270 */
[----:B------:R-:W-:-:S04]  /*07c0*/  FFMA R9, -R12, R8, R3 ;  /* 0x000000080c097223 */ /* 0x000fc80000000103 */
[----:B------:R-:W-:-:S04]  /*07d0*/  FFMA R8, R11, R9, R8 ;  /* 0x000000090b087223 */ /* 0x000fc80000000008 */
[----:B------:R-:W-:-:S04]  /*07e0*/  FFMA R9, -R12, R8, R3 ;  /* 0x000000080c097223 */ /* 0x000fc80000000103 */
[----:B------:R-:W-:-:S04]  /*07f0*/  FFMA.RZ R9, R11, R9, R8 ;  /* 0x000000090b097223 */ /* 0x000fc8000000c008 */
[----:B------:R-:W1:Y:S02]  /*0800*/  FRND.TRUNC R8, R9 ;  /* 0x0000000900087307 */ /* 0x000e64000020d000 */
[----:B-1----:R-:W-:-:S05]  /*0810*/  FFMA R3, -R12, R8, R3 ;  /* 0x000000080c037223 */ /* 0x002fca0000000103 */
[----:B------:R-:W-:-:S13]  /*0820*/  ISETP.NE.AND P0, PT, R3, RZ, PT ;  /* 0x000000ff0300720c */ /* 0x000fda0003f05270 */
[----:B------:R-:W-:Y:S05]  /*0830*/  @P0 BRA P1, `(.L_x_7) ;  /* 0xfffffffc00cc0947 */ /* 0x000fea000083ffff */
.L_x_6:
[----:B------:R-:W-:-:S04]  /*0840*/  FMUL R3, R3, 1.1920928955078125e-07 ;  /* 0x3400000003037820 */ /* 0x000fc80000400000 */
[----:B------:R-:W-:-:S07]  /*0850*/  FMUL R3, R10, R3 ;  /* 0x000000030a037220 */ /* 0x000fce0000400000 */
.L_x_3:
[C---:B------:R-:W-:Y:S01]  /*0860*/  FSETP.NAN.AND P0, PT, |R3|.reuse, |R3|, PT ;  /* 0x400000030300720b */ /* 0x040fe20003f08200 */
[----:B------:R-:W1:Y:S01]  /*0870*/  LDCU UR4, c[0x0][0x38c] ;  /* 0x00007180ff0477ac */ /* 0x000e620008000800 */
[----:B------:R-:W-:-:S04]  /*0880*/  LOP3.LUT R4, R3, 0x80000000, R4, 0xb8, !PT ;  /* 0x8000000003047812 */ /* 0x000fc800078eb804 */
[----:B------:R-:W-:-:S04]  /*0890*/  FSEL R5, R3, R4, P0 ;  /* 0x0000000403057208 */ /* 0x000fc80000000000 */
[----:B------:R-:W2:Y:S01]  /*08a0*/  MUFU.RCP R2, R5 ;  /* 0x0000000500027308 */ /* 0x000ea20000001000 */
[----:B-1----:R-:W-:-:S07]  /*08b0*/  MOV R8, UR4 ;  /* 0x0000000400087c02 */ /* 0x002fce0008000f00 */
[----:B------:R-:W1:Y:S01]  /*08c0*/  FCHK P0, R8, R5 ;  /* 0x0000000508007302 */ /* 0x000e620000000000 */
[----:B--2---:R-:W-:-:S04]  /*08d0*/  FFMA R3, -R5, R2, 1 ;  /* 0x3f80000005037423 */ /* 0x004fc80000000102 */
[----:B------:R-:W-:-:S04]  /*08e0*/  FFMA R2, R2, R3, R2 ;  /* 0x0000000302027223 */ /* 0x000fc80000000002 */
[----:B------:R-:W-:-:S04]  /*08f0*/  FFMA R3, R2, UR4, RZ ;  /* 0x0000000402037c23 */ /* 0x000fc800080000ff */
[----:B------:R-:W-:-:S04]  /*0900*/  FFMA R4, -R5, R3, UR4 ;  /* 0x0000000405047e23 */ /* 0x000fc80008000103 */
[----:B------:R-:W-:Y:S01]  /*0910*/  FFMA R3, R2, R4, R3 ;  /* 0x0000000402037223 */ /* 0x000fe20000000003 */
[----:B-1----:R-:W-:Y:S06]  /*0920*/  @!P0 BRA `(.L_x_8) ;  /* 0x0000000000148947 */ /* 0x002fec0003800000 */
[----:B------:R-:W1:Y:S01]  /*0930*/  LDC R2, c[0x0][0x38c] ;  /* 0x0000e300ff027b82 */ /* 0x000e620000000800 */
[----:B------:R-:W-:Y:S02]  /*0940*/  MOV R3, R5 ;  /* 0x0000000500037202 */ /* 0x000fe40000000f00 */
[----:B------:R-:W-:-:S07]  /*0950*/  MOV R15, 0x970 ;  /* 0x00000970000f7802 */ /* 0x000fce0000000f00 */
[----:B01----:R-:W-:Y:S05]  /*0960*/  CALL.REL.NOINC `($__internal_1_$__cuda_sm3x_div_rn_noftz_f32_slowpath) ;  /* 0x0000005c00447944 */ /* 0x003fea0003c00000 */
[----:B------:R-:W-:-:S07]  /*0970*/  MOV R3, R16 ;  /* 0x0000001000037202 */ /* 0x000fce0000000f00 */
.L_x_8:
[----:B------:R-:W1:Y:S02]  /*0980*/  LDC.64 R4, c[0x0][0x380] ;  /* 0x0000e000ff047b82 */ /* 0x000e640000000a00 */
[----:B-1----:R-:W-:-:S04]  /*0990*/  ISETP.GE.AND P0, PT, R5, 0x1, PT ;  /* 0x000000010500780c */ /* 0x002fc80003f06270 */
[----:B------:R-:W-:-:S13]  /*09a0*/  FSETP.LEU.OR P0, PT, R3, R4, !P0 ;  /* 0x000000040300720b */ /* 0x000fda000470b400 */
[----:B------:R-:W-:Y:S05]  /*09b0*/  @P0 BRA `(.L_x_9) ;  /* 0x0000005800a80947 */ /* 0x000fea0003800000 */
[----:B------:R-:W1:Y:S01]  /*09c0*/  LDC R10, c[0x0][0x3b0] ;  /* 0x0000ec00ff0a7b82 */ /* 0x000e620000000800 */
[----:B------:R-:W-:Y:S01]  /*09d0*/  HFMA2 R3, -RZ, RZ, 0.0007534027099609375, -6.41345977783203125e-05 ;  /* 0x122c8434ff037431 */ /* 0x000fe200000001ff */
[----:B------:R-:W2:Y:S01]  /*09e0*/  LDCU UR4, c[0x0][0x388] ;  /* 0x00007100ff0477ac */ /* 0x000ea20008000800 */
[----:B------:R-:W-:-:S05]  /*09f0*/  MOV R2, 0x6cbdf0fc ;  /* 0x6cbdf0fc00027802 */ /* 0x000fca0000000f00 */
[----:B------:R-:W-:-:S04]  /*0a00*/  FFMA R2, R3, -R2, 1 ;  /* 0x3f80000003027423 */ /* 0x000fc80000000802 */
[----:B------:R-:W-:Y:S01]  /*0a10*/  FFMA R2, R2, R3, 5.4436583211800216238e-28 ;  /* 0x122c843402027423 */ /* 0x000fe20000000003 */
[----:B--2---:R-:W-:Y:S01]  /*0a20*/  UISETP.GE.AND UP0, UPT, UR4, 0x1, UPT ;  /* 0x000000010400788c */ /* 0x004fe2000bf06270 */
[----:B-1----:R-:W1:Y:S02]  /*0a30*/  FCHK P0, R10, 1.83699997154048162942e+27 ;  /* 0x6cbdf0fc0a007902 */ /* 0x002e640000000000 */
[----:B------:R-:W-:-:S04]  /*0a40*/  FFMA R3, R2, R10, RZ ;  /* 0x0000000a02037223 */ /* 0x000fc800000000ff */
[----:B------:R-:W-:-:S04]  /*0a50*/  FFMA R4, R3, -1.83699997154048162942e+27, R10 ;  /* 0xecbdf0fc03047823 */ /* 0x000fc8000000000a */
[----:B------:R-:W-:Y:S01]  /*0a60*/  FFMA R8, R2, R4, R3 ;  /* 0x0000000402087223 */ /* 0x000fe20000000003 */
[----:B-1----:R-:W-:Y:S06]  /*0a70*/  @!P0 BRA `(.L_x_10) ;  /* 0x0000000000148947 */ /* 0x002fec0003800000 */
[----:B------:R-:W1:Y:S01]  /*0a80*/  LDC R2, c[0x0][0x3b0] ;  /* 0x0000ec00ff027b82 */ /* 0x000e620000000800 */
[----:B------:R-:W-:Y:S02]  /*0a90*/  MOV R3, 0x6cbdf0fc ;  /* 0x6cbdf0fc00037802 */ /* 0x000fe40000000f00 */
[----:B------:R-:W-:-:S07]  /*0aa0*/  MOV R15, 0xac0 ;  /* 0x00000ac0000f7802 */ /* 0x000fce0000000f00 */
[----:B01----:R-:W-:Y:S05]  /*0ab0*/  CALL.REL.NOINC `($__internal_1_$__cuda_sm3x_div_rn_noftz_f32_slowpath) ;  /* 0x0000005800f07944 */ /* 0x003fea0003c00000 */
[----:B------:R-:W-:-:S07]  /*0ac0*/  MOV R8, R16 ;  /* 0x0000001000087202 */ /* 0x000fce0000000f00 */
.L_x_10:
[----:B0-----:R-:W0:Y:S01]  /*0ad0*/  LDC R12, c[0x0][0x3d0] ;  /* 0x0000f400ff0c7b82 */ /* 0x001e220000000800 */
[----:B------:R-:W-:Y:S01]  /*0ae0*/  MOV R3, 0x2610fc30 ;  /* 0x2610fc3000037802 */ /* 0x000fe20000000f00 */
[----:B------:R-:W1:Y:S01]  /*0af0*/  LDCU UR4, c[0x0][0x3b4] ;  /* 0x00007680ff0477ac */ /* 0x000e620008000800 */
[----:B------:R-:W-:-:S05]  /*0b00*/  MOV R2, 0x58e2026a ;  /* 0x58e2026a00027802 */ /* 0x000fca0000000f00 */
[----:B------:R-:W2:Y:S01]  /*0b10*/  LDC.64 R10, c[0x0][0x3c8] ;  /* 0x0000f200ff0a7b82 */ /* 0x000ea20000000a00 */
[----:B------:R-:W-:-:S04]  /*0b20*/  FFMA R2, -R3, R2, 1 ;  /* 0x3f80000003027423 */ /* 0x000fc80000000102 */
[----:B------:R-:W-:Y:S01]  /*0b30*/  FFMA R2, R2, -R3, -5.0301813902349154506e-16 ;  /* 0xa610fc3002027423 */ /* 0x000fe20000000803 */
[----:B-1----:R-:W-:Y:S01]  /*0b40*/  FADD R8, R8, UR4 ;  /* 0x0000000408087e21 */ /* 0x002fe20008000000 */
[----:B0-----:R-:W0:Y:S02]  /*0b50*/  FCHK P0, R12, -1.98799996957491200000e+15 ;  /* 0xd8e2026a0c007902 */ /* 0x001e240000000000 */
[----:B------:R-:W-:-:S04]  /*0b60*/  FFMA R3, R2, R12, RZ ;  /* 0x0000000c02037223 */ /* 0x000fc800000000ff */
[----:B------:R-:W-:-:S04]  /*0b70*/  FFMA R4, R3, 1.98799996957491200000e+15, R12 ;  /* 0x58e2026a03047823 */ /* 0x000fc8000000000c */
[----:B------:R-:W-:Y:S01]  /*0b80*/  FFMA R3, R2, R4, R3 ;  /* 0x0000000402037223 */ /* 0x000fe20000000003 */
[----:B--2---:R-:W-:Y:S01]  /*0b90*/  FADD R4, R10, -R11 ;  /* 0x8000000b0a047221 */ /* 0x004fe20000000000 */
[----:B0-----:R-:W-:Y:S06]  /*0ba0*/  @!P0 BRA `(.L_x_11) ;  /* 0x0000000000148947 */ /* 0x001fec0003800000 */
[----:B------:R-:W0:Y:S01]  /*0bb0*/  LDC R2, c[0x0][0x3d0] ;  /* 0x0000f400ff027b82 */ /* 0x000e220000000800 */
[----:B------:R-:W-:Y:S01]  /*0bc0*/  HFMA2 R3, -RZ, RZ, -156.25, 3.683567047119140625e-05 ;  /* 0xd8e2026aff037431 */ /* 0x000fe200000001ff */
[----:B------:R-:W-:-:S07]  /*0bd0*/  MOV R15, 0xbf0 ;  /* 0x00000bf0000f7802 */ /* 0x000fce0000000f00 */
[----:B0-----:R-:W-:Y:S05]  /*0be0*/  CALL.REL.NOINC `($__internal_1_$__cuda_sm3x_div_rn_noftz_f32_slowpath) ;  /* 0x0000005800a47944 */ /* 0x001fea0003c00000 */
[----:B------:R-:W-:-:S07]  /*0bf0*/  MOV R3, R16 ;  /* 0x0000001000037202 */ /* 0x000fce0000000f00 */
.L_x_11:
[----:B------:R-:W0:Y:S01]  /*0c00*/  LDC R12, c[0x0][0x3ec] ;  /* 0x0000fb00ff0c7b82 */ /* 0x000e220000000800 */
[----:B------:R-:W-:Y:S01]  /*0c10*/  HFMA2 R5, -RZ, RZ, 59232, -0.000260829925537109375 ;  /* 0x7b3b8c46ff057431 */ /* 0x000fe200000001ff */
[----:B------:R-:W-:Y:S01]  /*0c20*/  MOV R2, 0x3aeb7ce ;  /* 0x03aeb7ce00027802 */ /* 0x000fe20000000f00 */
[----:B------:R-:W-:-:S04]  /*0c30*/  FADD R4, R4, R3 ;  /* 0x0000000304047221 */ /* 0x000fc80000000000 */
[----:B------:R-:W-:-:S04]  /*0c40*/  FFMA R2, R5, -R2, 1 ;  /* 0x3f80000005027423 */ /* 0x000fc80000000802 */
[----:B------:R-:W-:Y:S01]  /*0c50*/  FFMA R2, R2, R5, 9.73804595861899998898e+35 ;  /* 0x7b3b8c4602027423 */ /* 0x000fe20000000005 */
[----:B0-----:R-:W0:Y:S03]  /*0c60*/  FCHK P0, R12, 1.0269000338835718882e-36 ;  /* 0x03aeb7ce0c007902 */ /* 0x001e260000000000 */
[----:B------:R-:W-:-:S04]  /*0c70*/  FFMA R5, R2, R12, RZ ;  /* 0x0000000c02057223 */ /* 0x000fc800000000ff */
[----:B------:R-:W-:-:S04]  /*0c80*/  FFMA R10, R5, -1.0269000338835718882e-36, R12 ;  /* 0x83aeb7ce050a7823 */ /* 0x000fc8000000000c */
[----:B------:R-:W-:Y:S01]  /*0c90*/  FFMA R2, R2, R10, R5 ;  /* 0x0000000a02027223 */ /* 0x000fe20000000005 */
[----:B0-----:R-:W-:Y:S06]  /*0ca0*/  @!P0 BRA `(.L_x_12) ;  /* 0x0000000000148947 */ /* 0x001fec0003800000 */
[----:B------:R-:W0:Y:S01]  /*0cb0*/  LDC R2, c[0x0][0x3ec] ;  /* 0x0000fb00ff027b82 */ /* 0x000e220000000800 */
[----:B------:R-:W-:Y:S02]  /*0cc0*/  MOV R3, 0x3aeb7ce ;  /* 0x03aeb7ce00037802 */ /* 0x000fe40000000f00 */
[----:B------:R-:W-:-:S07]  /*0cd0*/  MOV R15, 0xcf0 ;  /* 0x00000cf0000f7802 */ /* 0x000fce0000000f00 */
[----:B0-----:R-:W-:Y:S05]  /*0ce0*/  CALL.REL.NOINC `($__internal_1_$__cuda_sm3x_div_rn_noftz_f32_slowpath) ;  /* 0x0000005800647944 */ /* 0x001fea0003c00000 */
[----:B------:R-:W-:-:S07]  /*0cf0*/  IMAD.MOV.U32 R2, RZ, RZ, R16 ;  /* 0x000000ffff027224 */ /* 0x000fce00078e0010 */
.L_x_12:
[----:B------:R-:W0:Y:S02]  /*0d00*/  LDCU UR4, c[0x0][0x3e8] ;  /* 0x00007d00ff0477ac */ /* 0x000e240008000800 */
[----:B0-----:R-:W-:Y:S01]  /*0d10*/  FADD R5, R2, UR4 ;  /* 0x0000000402057e21 */ /* 0x001fe20008000000 */
[----:B------:R-:W0:Y:S03]  /*0d20*/  LDCU UR4, c[0x0][0x3e4] ;  /* 0x00007c80ff0477ac */ /* 0x000e260008000800 */
[----:B------:R-:W1:Y:S01]  /*0d30*/  MUFU.RCP R2, R5 ;  /* 0x0000000500027308 */ /* 0x000e620000001000 */
[----:B0-----:R-:W-:Y:S01]  /*0d40*/  MOV R12, UR4 ;  /* 0x00000004000c7c02 */ /* 0x001fe20008000f00 */
[----:B-1----:R-:W-:-:S06]  /*0d50*/  FFMA R3, -R5, R2, 1 ;  /* 0x3f80000005037423 */ /* 0x002fcc0000000102 */
[----:B------:R-:W0:Y:S01]  /*0d60*/  FCHK P0, R12, R5 ;  /* 0x000000050c007302 */ /* 0x000e220000000000 */
[----:B------:R-:W-:-:S04]  /*0d70*/  FFMA R2, R2, R3, R2 ;  /* 0x0000000302027223 */ /* 0x000fc80000000002 */
[----:B------:R-:W-:-:S04]  /*0d80*/  FFMA R3, R2, UR4, RZ ;  /* 0x0000000402037c23 */ /* 0x000fc800080000ff */
[----:B------:R-:W-:-:S04]  /*0d90*/  FFMA R10, -R5, R3, UR4 ;  /* 0x00000004050a7e23 */ /* 0x000fc80008000103 */
[----:B------:R-:W-:Y:S01]  /*0da0*/  FFMA R10, R2, R10, R3 ;  /* 0x0000000a020a7223 */ /* 0x000fe20000000003 */
[----:B0-----:R-:W-:Y:S06]  /*0db0*/  @!P0 BRA `(.L_x_13) ;  /* 0x0000000000148947 */ /* 0x001fec0003800000 */
[----:B------:R-:W0:Y:S01]  /*0dc0*/  LDC R2, c[0x0][0x3e4] ;  /* 0x0000f900ff027b82 */ /* 0x000e220000000800 */
[----:B------:R-:W-:Y:S02]  /*0dd0*/  MOV R3, R5 ;  /* 0x0000000500037202 */ /* 0x000fe40000000f00 */
[----:B------:R-:W-:-:S07]  /*0de0*/  MOV R15, 0xe00 ;  /* 0x00000e00000f7802 */ /* 0x000fce0000000f00 */
[----:B0-----:R-:W-:Y:S05]  /*0df0*/  CALL.REL.NOINC `($__internal_1_$__cuda_sm3x_div_rn_noftz_f32_slowpath) ;  /* 0x0000005800207944 */ /* 0x001fea0003c00000 */
[----:B------:R-:W-:-:S07]  /*0e00*/  MOV R10, R16 ;  /* 0x00000010000a7202 */ /* 0x000fce0000000f00 */
.L_x_13:
[----:B------:R-:W0:Y:S01]  /*0e10*/  LDCU UR5, c[0x0][0x3f8] ;  /* 0x00007f00ff0577ac */ /* 0x000e220008000800 */
[----:B------:R-:W-:Y:S01]  /*0e20*/  MOV R3, 0x7f800000 ;  /* 0x7f80000000037802 */ /* 0x000fe20000000f00 */
[----:B------:R-:W1:Y:S04]  /*0e30*/  LDCU UR4, c[0x0][0x3e0] ;  /* 0x00007c00ff0477ac */ /* 0x000e680008000800 */
[----:B------:R-:W-:-:S04]  /*0e40*/  FFMA R2, -RZ, R3, 1 ;  /* 0x3f800000ff027423 */ /* 0x000fc80000000103 */
[----:B------:R-:W-:Y:S01]  /*0e50*/  FFMA R2, R2, R3, +INF ;  /* 0x7f80000002027423 */ /* 0x000fe20000000003 */
[----:B0-----:R-:W-:-:S03]  /*0e60*/  MOV R11, UR5 ;  /* 0x00000005000b7c02 */ /* 0x001fc60008000f00 */
[----:B------:R-:W-:Y:S01]  /*0e70*/  FFMA R9, R2, UR5, RZ ;  /* 0x0000000502097c23 */ /* 0x000fe200080000ff */
[----:B------:R-:W0:Y:S03]  /*0e80*/  FCHK P0, R11, RZ ;  /* 0x000000ff0b007302 */ /* 0x000e260000000000 */
[----:B------:R-:W-:Y:S01]  /*0e90*/  FFMA R12, -RZ, R9, UR5 ;  /* 0x00000005ff0c7e23 */ /* 0x000fe20008000109 */
[----:B-1----:R-:W-:-:S03]  /*0ea0*/  FADD R5, R10, UR4 ;  /* 0x000000040a057e21 */ /* 0x002fc60008000000 */
[----:B------:R-:W-:Y:S01]  /*0eb0*/  FFMA R9, R2, R12, R9 ;  /* 0x0000000c02097223 */ /* 0x000fe20000000009 */
[----:B0-----:R-:W-:Y:S06]  /*0ec0*/  @!P0 BRA `(.L_x_14) ;  /* 0x0000000000148947 */ /* 0x001fec0003800000 */
[----:B------:R-:W0:Y:S01]  /*0ed0*/  LDC R2, c[0x0][0x3f8] ;  /* 0x0000fe00ff027b82 */ /* 0x000e220000000800 */
[----:B------:R-:W-:Y:S01]  /*0ee0*/  HFMA2 R3, -RZ, RZ, 0, 0 ;  /* 0x00000000ff037431 */ /* 0x000fe200000001ff */
[----:B------:R-:W-:-:S07]  /*0ef0*/  MOV R15, 0xf10 ;  /* 0x00000f10000f7802 */ /* 0x000fce0000000f00 */
[----:B0-----:R-:W-:Y:S05]  /*0f00*/  CALL.REL.NOINC `($__internal_1_$__cuda_sm3x_div_rn_noftz_f32_slowpath) ;  /* 0x0000005400dc7944 */ /* 0x001fea0003c00000 */
[----:B------:R-:W-:-:S07]  /*0f10*/  MOV R9, R16 ;  /* 0x0000001000097202 */ /* 0x000fce0000000f00 */
.L_x_14:
[----:B------:R-:W-:Y:S05]  /*0f20*/  BRA.U !UP0, `(.L_x_9) ;  /* 0x00000055084c7547 */ /* 0x000fea000b800000 */
[C---:B------:R-:W-:Y:S01]  /*0f30*/  FMUL R2, |R5|.reuse, 16777216 ;  /* 0x4b80000005027820 */ /* 0x040fe20000400200 */
[C---:B------:R-:W-:Y:S01]  /*0f40*/  FSETP.GEU.AND P0, PT, |R5|.reuse, 1.175494350822287508e-38, PT ;  /* 0x008000000500780b */ /* 0x040fe20003f0e200 */
[----:B------:R-:W-:Y:S01]  /*0f50*/  HFMA2 R20, -RZ, RZ, 0.771484375, 0.21533203125 ;  /* 0x3a2c32e4ff147431 */ /* 0x000fe200000001ff */
[----:B------:R-:W0:Y:S01]  /*0f60*/  LDCU UR4, c[0x0][0x3a8] ;  /* 0x00007500ff0477ac */ /* 0x000e220008000800 */
[C---:B------:R-:W-:Y:S02]  /*0f70*/  FSETP.NEU.AND P1, PT, |R5|.reuse, +INF , PT ;  /* 0x7f8000000500780b */ /* 0x040fe40003f2d200 */
[----:B------:R-:W-:Y:S02]  /*0f80*/  FSEL R2, R2, |R5|, !P0 ;  /* 0x4000000502027208 */ /* 0x000fe40004000000 */
[----:B------:R-:W-:Y:S02]  /*0f90*/  FSETP.EQ.OR P1, PT, R5, RZ, !P1 ;  /* 0x000000ff0500720b */ /* 0x000fe40004f22400 */
[----:B------:R-:W-:-:S04]  /*0fa0*/  IADD3 R3, PT, PT, R2, -0x3f3504f3, RZ ;  /* 0xc0cafb0d02037810 */ /* 0x000fc80007ffe0ff */
[----:B------:R-:W-:-:S04]  /*0fb0*/  LOP3.LUT R3, R3, 0xff800000, RZ, 0xc0, !PT ;  /* 0xff80000003037812 */ /* 0x000fc800078ec0ff */
[-C--:B------:R-:W-:Y:S02]  /*0fc0*/  IADD3 R2, PT, PT, R2, -R3.reuse, RZ ;  /* 0x8000000302027210 */ /* 0x080fe40007ffe0ff */
[----:B------:R-:W-:Y:S01]  /*0fd0*/  I2FP.F32.S32 R3, R3 ;  /* 0x0000000300037245 */ /* 0x000fe20000201400 */
[----:B0-----:R-:W-:Y:S02]  /*0fe0*/  UISETP.GE.AND UP0, UPT, UR4, 0x1, UPT ;  /* 0x000000010400788c */ /* 0x001fe4000bf06270 */
[C---:B------:R-:W-:Y:S01]  /*0ff0*/  FADD R13, R2.reuse, 1 ;  /* 0x3f800000020d7421 */ /* 0x040fe20000000000 */
[----:B------:R-:W-:Y:S01]  /*1000*/  FADD R12, R2, -1 ;  /* 0xbf800000020c7421 */ /* 0x000fe20000000000 */
[----:B------:R-:W-:-:S03]  /*1010*/  FSEL R2, RZ, -24, P0 ;  /* 0xc1c00000ff027808 */ /* 0x000fc60000000000 */
[----:B------:R-:W-:Y:S01]  /*1020*/  FADD R14, R12, R12 ;  /* 0x0000000c0c0e7221 */ /* 0x000fe20000000000 */
[----:B------:R-:W0:Y:S01]  /*1030*/  MUFU.RCP R13, R13 ;  /* 0x0000000d000d7308 */ /* 0x000e220000001000 */
[----:B------:R-:W-:Y:S02]  /*1040*/  FFMA R11, R3, 1.1920928955078125e-07, R2 ;  /* 0x34000000030b7823 */ /* 0x000fe40000000002 */
[----:B0-----:R-:W-:-:S04]  /*1050*/  FMUL R14, R13, R14 ;  /* 0x0000000e0d0e7220 */ /* 0x001fc80000400000 */
[----:B------:R-:W-:Y:S01]  /*1060*/  FADD R16, R12, -R14 ;  /* 0x8000000e0c107221 */ /* 0x000fe20000000000 */
[C---:B------:R-:W-:Y:S01]  /*1070*/  FMUL R15, R14.reuse, R14 ;  /* 0x0000000e0e0f7220 */ /* 0x040fe20000400000 */
[----:B------:R-:W-:Y:S02]  /*1080*/  FFMA R18, R14, 1.4426950216293334961, R11 ;  /* 0x3fb8aa3b0e127823 */ /* 0x000fe4000000000b */
[----:B------:R-:W-:Y:S01]  /*1090*/  FADD R3, R16, R16 ;  /* 0x0000001010037221 */ /* 0x000fe20000000000 */
[----:B------:R-:W-:Y:S01]  /*10a0*/  FFMA R16, R15, R20, 0.0032181653659790754318 ;  /* 0x3b52e7db0f107423 */ /* 0x000fe20000000014 */
[----:B------:R-:W-:Y:S02]  /*10b0*/  FADD R11, R11, -R18 ;  /* 0x800000120b0b7221 */ /* 0x000fe40000000000 */
[----:B------:R-:W-:Y:S01]  /*10c0*/  FFMA R12, R12, -R14, R3 ;  /* 0x8000000e0c0c7223 */ /* 0x000fe20000000003 */
[----:B------:R-:W-:Y:S01]  /*10d0*/  FFMA R16, R15, R16, 0.018033718690276145935 ;  /* 0x3c93bb730f107423 */ /* 0x000fe20000000010 */
[----:B------:R-:W0:Y:S01]  /*10e0*/  LDC.64 R2, c[0x0][0x3f0] ;  /* 0x0000fc00ff027b82 */ /* 0x000e220000000a00 */
[----:B------:R-:W-:Y:S01]  /*10f0*/  FFMA R11, R14, 1.4426950216293334961, R11 ;  /* 0x3fb8aa3b0e0b7823 */ /* 0x000fe2000000000b */
[----:B------:R-:W-:Y:S01]  /*1100*/  FMUL R12, R13, R12 ;  /* 0x0000000c0d0c7220 */ /* 0x000fe20000400000 */
[----:B------:R-:W-:-:S03]  /*1110*/  FFMA R16, R15, R16, 0.12022458761930465698 ;  /* 0x3df6384f0f107423 */ /* 0x000fc60000000010 */
[----:B------:R-:W-:Y:S01]  /*1120*/  FFMA R11, R12, 1.4426950216293334961, R11 ;  /* 0x3fb8aa3b0c0b7823 */ /* 0x000fe2000000000b */
[----:B------:R-:W-:Y:S01]  /*1130*/  FMUL R15, R15, R16 ;  /* 0x000000100f0f7220 */ /* 0x000fe20000400000 */
[----:B------:R-:W-:Y:S02]  /*1140*/  MOV R16, 0x391fcb8e ;  /* 0x391fcb8e00107802 */ /* 0x000fe40000000f00 */
[----:B------:R-:W-:Y:S01]  /*1150*/  FFMA R11, R14, 1.9251366722983220825e-08, R11 ;  /* 0x32a55e340e0b7823 */ /* 0x000fe2000000000b */
[----:B------:R-:W-:-:S04]  /*1160*/  FMUL R13, R15, 3 ;  /* 0x404000000f0d7820 */ /* 0x000fc80000400000 */
[----:B------:R-:W-:-:S04]  /*1170*/  FFMA R12, R12, R13, R11 ;  /* 0x0000000d0c0c7223 */ /* 0x000fc8000000000b */
[----:B------:R-:W-:Y:S01]  /*1180*/  FFMA R15, R14, R15, R12 ;  /* 0x0000000f0e0f7223 */ /* 0x000fe2000000000c */
[----:B0-----:R-:W-:-:S03]  /*1190*/  FFMA R12, -R9, R3, R2 ;  /* 0x00000003090c7223 */ /* 0x001fc60000000102 */
[----:B------:R-:W-:-:S04]  /*11a0*/  FADD R3, R18, R15 ;  /* 0x0000000f12037221 */ /* 0x000fc80000000000 */
[-C--:B------:R-:W-:Y:S01]  /*11b0*/  FMUL R9, R12, R3.reuse ;  /* 0x000000030c097220 */ /* 0x080fe20000400000 */
[----:B------:R-:W-:Y:S01]  /*11c0*/  FADD R18, -R18, R3 ;  /* 0x0000000312127221 */ /* 0x000fe20000000100 */
[C---:B------:R-:W-:Y:S02]  /*11d0*/  FSETP.GEU.AND P4, PT, R12.reuse, RZ, PT ;  /* 0x000000ff0c00720b */ /* 0x040fe40003f8e000 */
[----:B------:R-:W0:Y:S01]  /*11e0*/  FRND R14, R9 ;  /* 0x00000009000e7307 */ /* 0x000e220000201000 */
[----:B------:R-:W-:Y:S01]  /*11f0*/  FADD R15, R15, -R18 ;  /* 0x800000120f0f7221 */ /* 0x000fe20000000000 */
[C---:B------:R-:W-:Y:S01]  /*1200*/  FFMA R2, R12.reuse, R3, -R9 ;  /* 0x000000030c027223 */ /* 0x040fe20000000809 */
[C---:B------:R-:W-:Y:S02]  /*1210*/  FSETP.GT.AND P2, PT, |R9|.reuse, 152, PT ;  /* 0x431800000900780b */ /* 0x040fe40003f44200 */
[----:B------:R-:W-:Y:S01]  /*1220*/  FSETP.GEU.AND P3, PT, R9, RZ, PT ;  /* 0x000000ff0900720b */ /* 0x000fe20003f6e000 */
[----:B------:R-:W-:-:S02]  /*1230*/  FFMA R2, R12, R15, R2 ;  /* 0x0000000f0c027223 */ /* 0x000fc40000000002 */
[----:B------:R-:W-:Y:S01]  /*1240*/  F2I.NTZ R13, R9 ;  /* 0x00000009000d7305 */ /* 0x000fe20000203100 */
[----:B0-----:R-:W-:Y:S01]  /*1250*/  FADD R3, R9, -R14 ;  /* 0x8000000e09037221 */ /* 0x001fe20000000000 */
[----:B------:R-:W-:-:S06]  /*1260*/  FSETP.GT.AND P0, PT, R14, RZ, PT ;  /* 0x000000ff0e00720b */ /* 0x000fcc0003f04000 */
[----:B------:R-:W0:Y:S01]  /*1270*/  FRND.FLOOR R15, R12 ;  /* 0x0000000c000f7307 */ /* 0x000e220000205000 */
[----:B------:R-:W-:Y:S01]  /*1280*/  FADD R11, R2, R3 ;  /* 0x00000003020b7221 */ /* 0x000fe20000000000 */
[C---:B------:R-:W-:Y:S01]  /*1290*/  FMUL R2, R12.reuse, 0.5 ;  /* 0x3f0000000c027820 */ /* 0x040fe20000400000 */
[----:B------:R-:W-:Y:S02]  /*12a0*/  SEL R14, RZ, 0x83000000, P0 ;  /* 0x83000000ff0e7807 */ /* 0x000fe40000000000 */
[C---:B------:R-:W-:Y:S01]  /*12b0*/  FFMA R16, R11.reuse, R16, 0.0013391353422775864601 ;  /* 0x3aaf85ed0b107423 */ /* 0x040fe20000000010 */
[----:B------:R-:W-:Y:S02]  /*12c0*/  FSETP.NEU.AND P0, PT, R12, RZ, PT ;  /* 0x000000ff0c00720b */ /* 0x000fe40003f0d000 */
[----:B------:R-:W1:Y:S01]  /*12d0*/  FRND.TRUNC R2, R2 ;  /* 0x0000000200027307 */ /* 0x000e62000020d000 */
[----:B------:R-:W-:Y:S01]  /*12e0*/  FFMA R16, R11, R16, 0.0096188392490148544312 ;  /* 0x3c1d98560b107423 */ /* 0x000fe20000000010 */
[----:B------:R-:W-:-:S03]  /*12f0*/  FSETP.EQ.OR P0, PT, R5, 1, !P0 ;  /* 0x3f8000000500780b */ /* 0x000fc60004702400 */
[----:B------:R-:W-:Y:S01]  /*1300*/  FFMA R16, R11, R16, 0.055503588169813156128 ;  /* 0x3d6357bb0b107423 */ /* 0x000fe20000000010 */
[----:B0-----:R-:W-:-:S03]  /*1310*/  FSETP.NEU.AND P5, PT, R12, R15, PT ;  /* 0x0000000f0c00720b */ /* 0x001fc60003fad000 */
[----:B------:R-:W-:-:S04]  /*1320*/  FFMA R16, R11, R16, 0.24022644758224487305 ;  /* 0x3e75fdec0b107423 */ /* 0x000fc80000000010 */
[C---:B------:R-:W-:Y:S01]  /*1330*/  FFMA R16, R11.reuse, R16, 0.69314718246459960938 ;  /* 0x3f3172180b107423 */ /* 0x040fe20000000010 */
[----:B-1----:R-:W-:Y:S02]  /*1340*/  FADD R3, R2, R2 ;  /* 0x0000000202037221 */ /* 0x002fe40000000000 */
[----:B------:R-:W0:Y:S01]  /*1350*/  LDC R2, c[0x0][0x3b8] ;  /* 0x0000ee00ff027b82 */ /* 0x000e220000000800 */
[----:B------:R-:W-:Y:S01]  /*1360*/  FFMA R16, R11, R16, 1 ;  /* 0x3f8000000b107423 */ /* 0x000fe20000000010 */
[----:B------:R-:W-:Y:S01]  /*1370*/  FADD R3, R12, -R3 ;  /* 0x800000030c037221 */ /* 0x000fe20000000000 */
[----:B------:R-:W-:Y:S02]  /*1380*/  IADD3 R11, PT, PT, R14, 0x7f000000, RZ ;  /* 0x7f0000000e0b7810 */ /* 0x000fe40007ffe0ff */
[----:B------:R-:W-:Y:S01]  /*1390*/  LEA R14, R13, -R14, 0x17 ;  /* 0x8000000e0d0e7211 */ /* 0x000fe200078eb8ff */
[----:B------:R-:W-:Y:S01]  /*13a0*/  FADD R13, R5, R5 ;  /* 0x00000005050d7221 */ /* 0x000fe20000000000 */
[----:B------:R-:W-:Y:S01]  /*13b0*/  FSETP.NEU.AND P6, PT, |R3|, 1, PT ;  /* 0x3f8000000300780b */ /* 0x000fe20003fcd200 */
[----:B------:R-:W-:-:S03]  /*13c0*/  FMUL R11, R16, R11 ;  /* 0x0000000b100b7220 */ /* 0x000fc60000400000 */
[----:B------:R-:W-:Y:S01]  /*13d0*/  @!P4 LOP3.LUT R13, R13, 0x7f800000, RZ, 0x3c, !PT ;  /* 0x7f8000000d0dc812 */ /* 0x000fe200078e3cff */
[----:B------:R-:W-:Y:S01]  /*13e0*/  FMUL R11, R11, R14 ;  /* 0x0000000e0b0b7220 */ /* 0x000fe20000400000 */
[----:B------:R-:W-:Y:S02]  /*13f0*/  @P2 FSEL R11, RZ, +INF , !P3 ;  /* 0x7f800000ff0b2808 */ /* 0x000fe40005800000 */
[C---:B------:R-:W-:Y:S02]  /*1400*/  FSETP.NAN.AND P3, PT, |R12|.reuse, |R12|, PT ;  /* 0x4000000c0c00720b */ /* 0x040fe40003f68200 */
[----:B------:R-:W-:Y:S01]  /*1410*/  FSETP.NEU.AND P2, PT, |R12|, +INF , PT ;  /* 0x7f8000000c00780b */ /* 0x000fe20003f4d200 */
[----:B------:R-:W-:Y:S01]  /*1420*/  FADD R12, R5, R12 ;  /* 0x0000000c050c7221 */ /* 0x000fe20000000000 */
[----:B------:R-:W-:Y:S02]  /*1430*/  FSEL R14, R11, -R11, P6 ;  /* 0x8000000b0b0e7208 */ /* 0x000fe40003000000 */
[----:B------:R-:W-:-:S02]  /*1440*/  FSETP.NAN.OR P3, PT, |R5|, |R5|, P3 ;  /* 0x400000050500720b */ /* 0x000fc40001f68600 */
[----:B------:R-:W-:Y:S01]  /*1450*/  FSETP.EQ.AND P2, PT, R5, -1, !P2 ;  /* 0xbf8000000500780b */ /* 0x000fe20005742000 */
[----:B0-----:R-:W-:Y:S01]  /*1460*/  FFMA R5, R2, -1.1210387714598536567e-44, RZ ;  /* 0x8000000802057823 */ /* 0x001fe200000000ff */
[----:B------:R-:W-:Y:S02]  /*1470*/  @P6 LOP3.LUT R13, R13, 0x7fffffff, RZ, 0xc0, !PT ;  /* 0x7fffffff0d0d6812 */ /* 0x000fe400078ec0ff */
[----:B------:R-:W-:Y:S01]  /*1480*/  FSEL R14, R14, +QNAN , !P5 ;  /* 0x7fffffff0e0e7808 */ /* 0x000fe20006800000 */
[----:B------:R-:W-:Y:S08]  /*1490*/  BRA.U !UP0, `(.L_x_15) ;  /* 0x0000004508187547 */ /* 0x000ff0000b800000 */
[----:B------:R-:W0:Y:S01]  /*14a0*/  LDC R9, c[0x0][0x3d4] ;  /* 0x0000f500ff097b82 */ /* 0x000e220000000800 */
[----:B------:R-:W1:Y:S01]  /*14b0*/  LDCU.64 UR8, c[0x0][0x358] ;  /* 0x00006b00ff0877ac */ /* 0x000e620008000a00 */
[----:B0-----:R-:W-:Y:S01]  /*14c0*/  FADD R9, R9, -131310 ;  /* 0xc8003b8009097421 */ /* 0x001fe20000000000 */
[----:B-1----:R-:W-:Y:S06]  /*14d0*/  @!P0 BRA `(.L_x_16) ;  /* 0x0000001400f88947 */ /* 0x002fec0003800000 */
[----:B------:R-:W0:Y:S02]  /*14e0*/  LDCU UR4, c[0x0][0x3a4] ;  /* 0x00007480ff0477ac */ /* 0x000e240008000800 */
[----:B0-----:R-:W-:-:S09]  /*14f0*/  UISETP.GE.AND UP0, UPT, UR4, 0x1, UPT ;  /* 0x000000010400788c */ /* 0x001fd2000bf06270 */
[----:B------:R-:W-:Y:S05]  /*1500*/  BRA.U !UP0, `(.L_x_17) ;  /* 0x0000000d08787547 */ /* 0x000fea000b800000 */
[----:B------:R-:W-:Y:S01]  /*1510*/  IADD3 R0, PT, PT, R8, -0xd000000, RZ ;  /* 0xf300000008007810 */ /* 0x000fe20007ffe0ff */
[----:B------:R0:W1:Y:S03]  /*1520*/  MUFU.RSQ R11, R8 ;  /* 0x00000008000b7308 */ /* 0x0000660000001400 */
[----:B------:R-:W-:-:S13]  /*1530*/  ISETP.GT.U32.AND P0, PT, R0, 0x727fffff, PT ;  /* 0x727fffff0000780c */ /* 0x000fda0003f04070 */
[----:B0-----:R-:W-:Y:S05]  /*1540*/  @!P0 BRA `(.L_x_18) ;  /* 0x0000000000148947 */ /* 0x001fea0003800000 */
[----:B------:R-:W-:Y:S02]  /*1550*/  MOV R2, R8 ;  /* 0x0000000800027202 */ /* 0x000fe40000000f00 */
[----:B------:R-:W-:-:S07]  /*1560*/  MOV R10, 0x1580 ;  /* 0x00001580000a7802 */ /* 0x000fce0000000f00 */
[----:B-1----:R-:W-:Y:S05]  /*1570*/  CALL.REL.NOINC `($__internal_0_$__cuda_sm20_sqrt_rn_f32_slowpath) ;  /* 0x0000004c00e07944 */ /* 0x002fea0003c00000 */
[----:B------:R-:W-:Y:S01]  /*1580*/  MOV R2, R8 ;  /* 0x0000000800027202 */ /* 0x000fe20000000f00 */
[----:B------:R-:W-:Y:S06]  /*1590*/  BRA `(.L_x_19) ;  /* 0x0000000000107947 */ /* 0x000fec0003800000 */
.L_x_18:
[----:B-1----:R-:W-:Y:S01]  /*15a0*/  FMUL.FTZ R3, R8, R11 ;  /* 0x0000000b08037220 */ /* 0x002fe20000410000 */
[----:B------:R-:W-:-:S03]  /*15b0*/  FMUL.FTZ R0, R11, 0.5 ;  /* 0x3f0000000b007820 */ /* 0x000fc60000410000 */
[----:B------:R-:W-:-:S04]  /*15c0*/  FFMA R2, -R3, R3, R8 ;  /* 0x0000000303027223 */ /* 0x000fc80000000108 */
[----:B------:R-:W-:-:S07]  /*15d0*/  FFMA R2, R2, R0, R3 ;  /* 0x0000000002027223 */ /* 0x000fce0000000003 */
.L_x_19:
[----:B------:R-:W-:Y:S01]  /*15e0*/  IADD3 R0, PT, PT, R2, -0xd000000, RZ ;  /* 0xf300000002007810 */ /* 0x000fe20007ffe0ff */
[----:B------:R0:W1:Y:S03]  /*15f0*/  MUFU.RSQ R11, R2 ;  /* 0x00000002000b7308 */ /* 0x0000660000001400 */
[----:B------:R-:W-:-:S13]  /*1600*/  ISETP.GT.U32.AND P0, PT, R0, 0x727fffff, PT ;  /* 0x727fffff0000780c */ /* 0x000fda0003f04070 */
[----:B0-----:R-:W-:Y:S05]  /*1610*/  @!P0 BRA `(.L_x_20) ;  /* 0x0000000000108947 */ /* 0x001fea0003800000 */
[----:B------:R-:W-:-:S07]  /*1620*/  MOV R10, 0x1640 ;  /* 0x00001640000a7802 */ /* 0x000fce0000000f00 */
[----:B-1----:R-:W-:Y:S05]  /*1630*/  CALL.REL.NOINC `($__internal_0_$__cuda_sm20_sqrt_rn_f32_slowpath) ;  /* 0x0000004c00b07944 */ /* 0x002fea0003c00000 */
[----:B------:R-:W-:Y:S01]  /*1640*/  MOV R0, R8 ;  /* 0x0000000800007202 */ /* 0x000fe20000000f00 */
[----:B------:R-:W-:Y:S06]  /*1650*/  BRA `(.L_x_21) ;  /* 0x0000000000107947 */ /* 0x000fec0003800000 */
.L_x_20:
[C---:B-1----:R-:W-:Y:S01]  /*1660*/  FMUL.FTZ R3, R11.reuse, R2 ;  /* 0x000000020b037220 */ /* 0x042fe20000410000 */
[----:B------:R-:W-:-:S03]  /*1670*/  FMUL.FTZ R8, R11, 0.5 ;  /* 0x3f0000000b087820 */ /* 0x000fc60000410000 */
[----:B------:R-:W-:-:S04]  /*1680*/  FFMA R0, -R3, R3, R2 ;  /* 0x0000000303007223 */ /* 0x000fc80000000102 */
[----:B------:R-:W-:-:S07]  /*1690*/  FFMA R0, R0, R8, R3 ;  /* 0x0000000800007223 */ /* 0x000fce0000000003 */
.L_x_21:
[----:B------:R-:W-:Y:S01]  /*16a0*/  UMOV UR4, 0x6b1b3215 ;  /* 0x6b1b321500047882 */ /* 0x000fe20000000000 */
[----:B------:R-:W-:Y:S01]  /*16b0*/  FADD R3, -R0, -1.9780999965376302474e-36 ;  /* 0x8428473400037421 */ /* 0x000fe20000000100 */
[----:B------:R-:W-:-:S04]  /*16c0*/  MOV R0, UR4 ;  /* 0x0000000400007c02 */ /* 0x000fc80008000f00 */
[----:B------:R-:W0:Y:S02]  /*16d0*/  FCHK P0, R0, R3 ;  /* 0x0000000300007302 */ /* 0x000e240000000000 */
[----:B0-----:R-:W-:Y:S05]  /*16e0*/  @!P0 BRA `(.L_x_22) ;  /* 0x00000000000c8947 */ /* 0x001fea0003800000 */
[----:B------:R-:W-:Y:S01]  /*16f0*/  HFMA2 R2, -RZ, RZ, 3638, 0.1900634765625 ;  /* 0x6b1b3215ff027431 */ /* 0x000fe200000001ff */
[----:B------:R-:W-:-:S07]  /*1700*/  MOV R15, 0x1720 ;  /* 0x00001720000f7802 */ /* 0x000fce0000000f00 */
[----:B------:R-:W-:Y:S05]  /*1710*/  CALL.REL.NOINC `($__internal_1_$__cuda_sm3x_div_rn_noftz_f32_slowpath) ;  /* 0x0000004c00d87944 */ /* 0x000fea0003c00000 */
.L_x_22:
[----:B------:R-:W0:Y:S01]  /*1720*/  LDC.64 R2, c[0x0][0x3d8] ;  /* 0x0000f600ff027b82 */ /* 0x000e220000000a00 */
[----:B------:R-:W-:Y:S01]  /*1730*/  MOV R11, 0x3b2090aa ;  /* 0x3b2090aa000b7802 */ /* 0x000fe20000000f00 */
[----:B------:R-:W-:Y:S01]  /*1740*/  HFMA2 R13, -RZ, RZ, 1.857421875, -1409 ;  /* 0x3f6ee581ff0d7431 */ /* 0x000fe200000001ff */
[----:B------:R-:W-:-:S05]  /*1750*/  UMOV UR4, URZ ;  /* 0x000000ff00047c82 */ /* 0x000fca0008000000 */
[----:B------:R-:W1:Y:S08]  /*1760*/  LDC R14, c[0x0][0x3a8] ;  /* 0x0000ea00ff0e7b82 */ /* 0x000e700000000800 */
[----:B------:R-:W2:Y:S01]  /*1770*/  LDC R10, c[0x0][0x3a4] ;  /* 0x0000e900ff0a7b82 */ /* 0x000ea20000000800 */
[----:B0-----:R-:W0:Y:S01]  /*1780*/  MUFU.RCP R0, |R3| ;  /* 0x4000000300007308 */ /* 0x001e220000001000 */
[----:B------:R-:W-:-:S02]  /*1790*/  FSETP.GT.AND P0, PT, |R3|, 1, PT ;  /* 0x3f8000000300780b */ /* 0x000fc40003f04200 */
[----:B-1----:R-:W-:Y:S02]  /*17a0*/  LOP3.LUT P2, RZ, R14, 0x7, RZ, 0xc0, !PT ;  /* 0x000000070eff7812 */ /* 0x002fe4000784c0ff */
[----:B--2---:R-:W-:Y:S02]  /*17b0*/  LOP3.LUT R12, R10, 0x7ffffffc, RZ, 0xc0, !PT ;  /* 0x7ffffffc0a0c7812 */ /* 0x004fe400078ec0ff */
[----:B0-----:R-:W-:Y:S02]  /*17c0*/  FSEL R0, R0, |R3|, P0 ;  /* 0x4000000300007208 */ /* 0x001fe40000000000 */
[----:B------:R-:W-:-:S03]  /*17d0*/  LOP3.LUT R10, R10, 0x3, RZ, 0xc0, !PT ;  /* 0x000000030a0a7812 */ /* 0x000fc600078ec0ff */
[----:B------:R-:W-:-:S04]  /*17e0*/  FMUL R8, R0, R0 ;  /* 0x0000000000087220 */ /* 0x000fc80000400000 */
[----:B------:R-:W-:-:S04]  /*17f0*/  FFMA R11, R8, R11, -0.014396979473531246185 ;  /* 0xbc6be14f080b7423 */ /* 0x000fc8000000000b */
[----:B------:R-:W-:-:S04]  /*1800*/  FFMA R11, R8, R11, 0.039849750697612762451 ;  /* 0x3d23397e080b7423 */ /* 0x000fc8000000000b */
[----:B------:R-:W-:-:S04]  /*1810*/  FFMA R11, R8, R11, -0.072529748082160949707 ;  /* 0xbd948a7a080b7423 */ /* 0x000fc8000000000b */
[----:B------:R-:W-:-:S04]  /*1820*/  FFMA R11, R8, R11, 0.10518480092287063599 ;  /* 0x3dd76b21080b7423 */ /* 0x000fc8000000000b */
[----:B------:R-:W-:-:S04]  /*1830*/  FFMA R11, R8, R11, -0.14171802997589111328 ;  /* 0xbe111e88080b7423 */ /* 0x000fc8000000000b */
[----:B------:R-:W-:-:S04]  /*1840*/  FFMA R11, R8, R11, 0.19988775253295898438 ;  /* 0x3e4caf60080b7423 */ /* 0x000fc8000000000b */
[----:B------:R-:W-:-:S04]  /*1850*/  FFMA R11, R8, R11, -0.33332940936088562012 ;  /* 0xbeaaaa27080b7423 */ /* 0x000fc8000000000b */
[----:B------:R-:W-:-:S04]  /*1860*/  FMUL R11, R8, R11 ;  /* 0x0000000b080b7220 */ /* 0x000fc80000400000 */
[----:B------:R-:W-:Y:S01]  /*1870*/  FFMA R0, R0, R11, R0 ;  /* 0x0000000b00007223 */ /* 0x000fe20000000000 */
[----:B------:R-:W-:-:S03]  /*1880*/  MOV R11, 0x3e055027 ;  /* 0x3e055027000b7802 */ /* 0x000fc60000000f00 */
[----:B------:R-:W-:Y:S01]  /*1890*/  @P0 FFMA R0, R13, 1.6832555532455444336, -R0 ;  /* 0x3fd774eb0d000823 */ /* 0x000fe20000000800 */
[----:B------:R-:W-:Y:S02]  /*18a0*/  FSETP.NAN.AND P0, PT, |R3|, |R3|, PT ;  /* 0x400000030300720b */ /* 0x000fe40003f08200 */
[----:B------:R-:W-:Y:S02]  /*18b0*/  MOV R13, 0x7f800000 ;  /* 0x7f800000000d7802 */ /* 0x000fe40000000f00 */
[----:B------:R-:W-:-:S04]  /*18c0*/  LOP3.LUT R3, R0, 0x80000000, R3, 0xb8, !PT ;  /* 0x8000000000037812 */ /* 0x000fc800078eb803 */
[----:B------:R-:W-:-:S05]  /*18d0*/  FSEL R3, R3, R0, !P0 ;  /* 0x0000000003037208 */ /* 0x000fca0004000000 */
[----:B------:R-:W-:-:S05]  /*18e0*/  FADD R2, -R3, R2 ;  /* 0x0000000203027221 */ /* 0x000fca0000000100 */
[----:B------:R-:W-:-:S13]  /*18f0*/  FSETP.GEU.AND P0, PT, R2, 1.175494350822287508e-38, PT ;  /* 0x008000000200780b */ /* 0x000fda0003f0e000 */
[----:B------:R-:W-:-:S05]  /*1900*/  @!P0 FMUL R2, R2, 8388608 ;  /* 0x4b00000002028820 */ /* 0x000fca0000400000 */
[----:B------:R-:W-:-:S04]  /*1910*/  IADD3 R0, PT, PT, R2, -0x3f2aaaab, RZ ;  /* 0xc0d5555502007810 */ /* 0x000fc80007ffe0ff */
        /* <DEDUP_REMOVED lines=8> */
[----:B------:R-:W-:Y:S01]  /*19a0*/  LOP3.LUT R3, R14, 0x7, RZ, 0xc0, !PT ;  /* 0x000000070e037812 */ /* 0x000fe200078ec0ff */
[----:B------:R-:W-:-:S03]  /*19b0*/  FFMA R11, R8, R11, -0.12148627638816833496 ;  /* 0xbdf8cdcc080b7423 */ /* 0x000fc6000000000b */
[----:B------:R-:W-:Y:S01]  /*19c0*/  IADD3 R3, PT, PT, R3, -0x1, RZ ;  /* 0xffffffff03037810 */ /* 0x000fe20007ffe0ff */
[----:B------:R-:W-:-:S03]  /*19d0*/  FFMA R11, R8, R11, 0.13980610668659210205 ;  /* 0x3e0f2955080b7423 */ /* 0x000fc6000000000b */
[----:B------:R-:W-:Y:S01]  /*19e0*/  ISETP.GE.U32.AND P1, PT, R3, 0x3, PT ;  /* 0x000000030300780c */ /* 0x000fe20003f26070 */
[----:B------:R-:W-:-:S04]  /*19f0*/  FFMA R11, R8, R11, -0.16684235632419586182 ;  /* 0xbe2ad8b9080b7423 */ /* 0x000fc8000000000b */
[----:B------:R-:W-:-:S04]  /*1a00*/  FFMA R11, R8, R11, 0.20012299716472625732 ;  /* 0x3e4ced0b080b7423 */ /* 0x000fc8000000000b */
[----:B------:R-:W-:-:S04]  /*1a10*/  FFMA R11, R8, R11, -0.24999669194221496582 ;  /* 0xbe7fff22080b7423 */ /* 0x000fc8000000000b */
[----:B------:R-:W-:-:S04]  /*1a20*/  FFMA R11, R8, R11, 0.33333182334899902344 ;  /* 0x3eaaaa78080b7423 */ /* 0x000fc8000000000b */
[----:B------:R-:W-:-:S04]  /*1a30*/  FFMA R11, R8, R11, -0.5 ;  /* 0xbf000000080b7423 */ /* 0x000fc8000000000b */
[----:B------:R-:W-:-:S04]  /*1a40*/  FMUL R11, R8, R11 ;  /* 0x0000000b080b7220 */ /* 0x000fc80000400000 */
[----:B------:R-:W-:Y:S01]  /*1a50*/  FFMA R11, R8, R11, R8 ;  /* 0x0000000b080b7223 */ /* 0x000fe20000000008 */
[----:B------:R-:W-:-:S03]  /*1a60*/  LOP3.LUT R8, R14, 0x7ffffff8, RZ, 0xc0, !PT ;  /* 0x7ffffff80e087812 */ /* 0x000fc600078ec0ff */
[----:B------:R-:W-:Y:S01]  /*1a70*/  FFMA R0, R0, 0.69314718246459960938, R11 ;  /* 0x3f31721800007823 */ /* 0x000fe2000000000b */
[C---:B------:R-:W-:Y:S01]  /*1a80*/  @P0 FFMA R0, R2.reuse, R13, +INF ;  /* 0x7f80000002000423 */ /* 0x040fe2000000000d */
[----:B------:R-:W-:Y:S02]  /*1a90*/  FSETP.NEU.AND P0, PT, R2, RZ, PT ;  /* 0x000000ff0200720b */ /* 0x000fe40003f0d000 */
[----:B------:R-:W-:Y:S02]  /*1aa0*/  IADD3 R11, PT, PT, -R12, RZ, RZ ;  /* 0x000000ff0c0b7210 */ /* 0x000fe40007ffe1ff */
[----:B------:R-:W-:-:S05]  /*1ab0*/  FSEL R0, R0, -INF , P0 ;  /* 0xff80000000007808 */ /* 0x000fca0000000000 */
[----:B------:R-:W-:Y:S01]  /*1ac0*/  FADD R13, -R0, R9 ;  /* 0x00000009000d7221 */ /* 0x000fe20000000100 */
[----:B------:R-:W-:-:S03]  /*1ad0*/  LOP3.LUT R9, R14, 0x3, RZ, 0xc0, !PT ;  /* 0x000000030e097812 */ /* 0x000fc600078ec0ff */
[----:B------:R-:W-:-:S07]  /*1ae0*/  FADD R13, R4, R13 ;  /* 0x0000000d040d7221 */ /* 0x000fce0000000000 */
.L_x_35:
[----:B012---:R-:W-:-:S05]  /*1af0*/  UMOV UR5, URZ ;  /* 0x000000ff00057c82 */ /* 0x007fca0008000000 */
.L_x_34:
[----:B0-----:R-:W0:Y:S01]  /*1b00*/  LDCU UR6, c[0x0][0x3a4] ;  /* 0x00007480ff0677ac */ /* 0x001e220008000800 */
[----:B------:R-:W-:Y:S01]  /*1b10*/  MOV R0, 0x7fffffff ;  /* 0x7fffffff00007802 */ /* 0x000fe20000000f00 */
[----:B-1----:R-:W1:Y:S01]  /*1b20*/  LDCU UR7, c[0x0][0x388] ;  /* 0x00007100ff0777ac */ /* 0x002e620008000800 */
[----:B------:R-:W-:Y:S02]  /*1b30*/  UIADD3 UR5, UPT, UPT, UR5, 0x1, URZ ;  /* 0x0000000105057890 */ /* 0x000fe4000fffe0ff */
[----:B0-----:R-:W-:Y:S02]  /*1b40*/  UISETP.GE.U32.AND UP0, UPT, UR6, 0x4, UPT ;  /* 0x000000040600788c */ /* 0x001fe4000bf06070 */
[----:B-1----:R-:W-:-:S07]  /*1b50*/  UISETP.NE.AND UP1, UPT, UR5, UR7, UPT ;  /* 0x000000070500728c */ /* 0x002fce000bf25270 */
[----:B--2---:R-:W-:Y:S05]  /*1b60*/  BRA.U !UP0, `(.L_x_23) ;  /* 0x0000000108c87547 */ /* 0x004fea000b800000 */
[----:B------:R-:W-:-:S04]  /*1b70*/  IADD3 R2, PT, PT, -R12, RZ, RZ ;  /* 0x000000ff0c027210 */ /* 0x000fc80007ffe1ff */
[----:B------:R-:W-:Y:S01]  /*1b80*/  ISETP.GE.AND P0, PT, R2, RZ, PT ;  /* 0x000000ff0200720c */ /* 0x000fe20003f06270 */
[----:B------:R-:W-:-:S12]  /*1b90*/  IMAD.MOV.U32 R2, RZ, RZ, R11 ;  /* 0x000000ffff027224 */ /* 0x000fd800078e000b */
[----:B------:R-:W-:Y:S05]  /*1ba0*/  @P0 BRA `(.L_x_24) ;  /* 0x00000000009c0947 */ /* 0x000fea0003800000 */
[----:B------:R-:W-:Y:S02]  /*1bb0*/  IADD3 R3, PT, PT, -R2, RZ, RZ ;  /* 0x000000ff02037210 */ /* 0x000fe40007ffe1ff */
[----:B------:R-:W-:Y:S02]  /*1bc0*/  PLOP3.LUT P0, PT, PT, PT, PT, 0x80, 0x8 ;  /* 0x000000000008781c */ /* 0x000fe40003f0f070 */
[----:B------:R-:W-:-:S13]  /*1bd0*/  ISETP.GT.AND P3, PT, R3, 0xc, PT ;  /* 0x0000000c0300780c */ /* 0x000fda0003f64270 */
[----:B------:R-:W-:Y:S05]  /*1be0*/  @!P3 BRA `(.L_x_25) ;  /* 0x000000000050b947 */ /* 0x000fea0003800000 */
[----:B------:R-:W-:-:S13]  /*1bf0*/  PLOP3.LUT P0, PT, PT, PT, PT, 0x8, 0x80 ;  /* 0x000000000080781c */ /* 0x000fda0003f0e170 */
.L_x_26:
[----:B------:R-:W-:Y:S01]  /*1c00*/  FADD R0, R0, R5 ;  /* 0x0000000500007221 */ /* 0x000fe20000000000 */
[----:B------:R-:W-:-:S03]  /*1c10*/  IADD3 R2, PT, PT, R2, 0x10, RZ ;  /* 0x0000001002027810 */ /* 0x000fc60007ffe0ff */
[----:B------:R-:W-:Y:S01]  /*1c20*/  FADD R0, R0, R5 ;  /* 0x0000000500007221 */ /* 0x000fe20000000000 */
[----:B------:R-:W-:-:S03]  /*1c30*/  ISETP.GE.AND P3, PT, R2, -0xc, PT ;  /* 0xfffffff40200780c */ /* 0x000fc60003f66270 */
[----:B------:R-:W-:-:S04]  /*1c40*/  FADD R0, R0, R5 ;  /* 0x0000000500007221 */ /* 0x000fc80000000000 */
        /* <DEDUP_REMOVED lines=12> */
[----:B------:R-:W-:Y:S01]  /*1d10*/  FADD R0, R0, R5 ;  /* 0x0000000500007221 */ /* 0x000fe20000000000 */
[----:B------:R-:W-:Y:S06]  /*1d20*/  @!P3 BRA `(.L_x_26) ;  /* 0xfffffffc00b4b947 */ /* 0x000fec000383ffff */
.L_x_25:
[----:B------:R-:W-:-:S04]  /*1d30*/  IADD3 R3, PT, PT, -R2, RZ, RZ ;  /* 0x000000ff02037210 */ /* 0x000fc80007ffe1ff */
[----:B------:R-:W-:-:S13]  /*1d40*/  ISETP.GT.AND P3, PT, R3, 0x4, PT ;  /* 0x000000040300780c */ /* 0x000fda0003f64270 */
[----:B------:R-:W-:Y:S05]  /*1d50*/  @!P3 BRA `(.L_x_27) ;  /* 0x000000000028b947 */ /* 0x000fea0003800000 */
[--C-:B------:R-:W-:Y:S01]  /*1d60*/  FADD R0, R0, R5.reuse ;  /* 0x0000000500007221 */ /* 0x100fe20000000000 */
[----:B------:R-:W-:Y:S02]  /*1d70*/  PLOP3.LUT P0, PT, PT, PT, PT, 0x8, 0x80 ;  /* 0x000000000080781c */ /* 0x000fe40003f0e170 */
[----:B------:R-:W-:Y:S01]  /*1d80*/  IADD3 R2, PT, PT, R2, 0x8, RZ ;  /* 0x0000000802027810 */ /* 0x000fe20007ffe0ff */
[----:B------:R-:W-:-:S04]  /*1d90*/  FADD R0, R0, R5 ;  /* 0x0000000500007221 */ /* 0x000fc80000000000 */
[----:B------:R-:W-:-:S04]  /*1da0*/  FADD R0, R0, R5 ;  /* 0x0000000500007221 */ /* 0x000fc80000000000 */
[----:B------:R-:W-:-:S04]  /*1db0*/  FADD R0, R0, R5 ;  /* 0x0000000500007221 */ /* 0x000fc80000000000 */
[----:B------:R-:W-:-:S04]  /*1dc0*/  FADD R0, R0, R5 ;  /* 0x0000000500007221 */ /* 0x000fc80000000000 */
[----:B------:R-:W-:-:S04]  /*1dd0*/  FADD R0, R0, R5 ;  /* 0x0000000500007221 */ /* 0x000fc80000000000 */
[----:B------:R-:W-:-:S04]  /*1de0*/  FADD R0, R0, R5 ;  /* 0x0000000500007221 */ /* 0x000fc80000000000 */
[----:B------:R-:W-:-:S07]  /*1df0*/  FADD R0, R0, R5 ;  /* 0x0000000500007221 */ /* 0x000fce0000000000 */
.L_x_27:
[----:B------:R-:W-:-:S13]  /*1e00*/  ISETP.NE.OR P0, PT, R2, RZ, P0 ;  /* 0x000000ff0200720c */ /* 0x000fda0000705670 */
[----:B------:R-:W-:Y:S05]  /*1e10*/  @!P0 BRA `(.L_x_23) ;  /* 0x00000000001c8947 */ /* 0x000fea0003800000 */
.L_x_24:
[----:B------:R-:W-:Y:S01]  /*1e20*/  IADD3 R2, PT, PT, R2, 0x4, RZ ;  /* 0x0000000402027810 */ /* 0x000fe20007ffe0ff */
[----:B------:R-:W-:-:S03]  /*1e30*/  FADD R0, R0, R5 ;  /* 0x0000000500007221 */ /* 0x000fc60000000000 */
[----:B------:R-:W-:Y:S01]  /*1e40*/  ISETP.NE.AND P0, PT, R2, RZ, PT ;  /* 0x000000ff0200720c */ /* 0x000fe20003f05270 */
[----:B------:R-:W-:-:S04]  /*1e50*/  FADD R0, R0, R5 ;  /* 0x0000000500007221 */ /* 0x000fc80000000000 */
[----:B------:R-:W-:-:S04]  /*1e60*/  FADD R0, R0, R5 ;  /* 0x0000000500007221 */ /* 0x000fc80000000000 */
[----:B------:R-:W-:-:S04]  /*1e70*/  FADD R0, R0, R5 ;  /* 0x0000000500007221 */ /* 0x000fc80000000000 */
[----:B------:R-:W-:Y:S05]  /*1e80*/  @P0 BRA `(.L_x_24) ;  /* 0xfffffffc00e40947 */ /* 0x000fea000383ffff */
.L_x_23:
[----:B------:R-:W0:Y:S01]  /*1e90*/  LDC R16, c[0x0][0x3a8] ;  /* 0x0000ea00ff107b82 */ /* 0x000e220000000800 */
[----:B------:R-:W-:Y:S02]  /*1ea0*/  ISETP.NE.AND P0, PT, R10, RZ, PT ;  /* 0x000000ff0a00720c */ /* 0x000fe40003f05270 */
[----:B0-----:R-:W-:-:S11]  /*1eb0*/  ISETP.GE.U32.AND P3, PT, R16, 0x8, PT ;  /* 0x000000081000780c */ /* 0x001fd60003f66070 */
[----:B------:R-:W-:Y:S05]  /*1ec0*/  @!P0 BRA `(.L_x_28) ;  /* 0x0000000000188947 */ /* 0x000fea0003800000 */
[----:B------:R-:W-:Y:S01]  /*1ed0*/  ISETP.NE.AND P0, PT, R10, 0x1, PT ;  /* 0x000000010a00780c */ /* 0x000fe20003f05270 */
[----:B------:R-:W-:-:S03]  /*1ee0*/  FADD R0, R0, R5 ;  /* 0x0000000500007221 */ /* 0x000fc60000000000 */
[----:B------:R-:W-:-:S09]  /*1ef0*/  ISETP.NE.AND P4, PT, R10, 0x2, P0 ;  /* 0x000000020a00780c */ /* 0x000fd20000785270 */
[----:B------:R-:W-:-:S04]  /*1f00*/  @P0 FADD R2, R0, R5 ;  /* 0x0000000500020221 */ /* 0x000fc80000000000 */
[----:B------:R-:W-:-:S05]  /*1f10*/  @P4 FADD R2, R2, R5 ;  /* 0x0000000502024221 */ /* 0x000fca0000000000 */
[----:B------:R-:W-:-:S07]  /*1f20*/  @P0 MOV R0, R2 ;  /* 0x0000000200000202 */ /* 0x000fce0000000f00 */
.L_x_28:
[----:B------:R-:W-:Y:S01]  /*1f30*/  HFMA2 R17, -RZ, RZ, 0, 0 ;  /* 0x00000000ff117431 */ /* 0x000fe200000001ff */
[----:B------:R-:W-:Y:S06]  /*1f40*/  @!P3 BRA `(.L_x_29) ;  /* 0x00000000005cb947 */ /* 0x000fec0003800000 */
[----:B------:R-:W0:Y:S01]  /*1f50*/  LDC.64 R2, c[0x0][0x3c0] ;  /* 0x0000f000ff027b82 */ /* 0x000e220000000a00 */
[----:B------:R-:W-:-:S07]  /*1f60*/  MOV R17, RZ ;  /* 0x000000ff00117202 */ /* 0x000fce0000000f00 */
.L_x_30:
[----:B------:R-:W-:Y:S01]  /*1f70*/  FADD R0, R13, R0 ;  /* 0x000000000d007221 */ /* 0x000fe20000000000 */
[C---:B01----:R-:W-:Y:S01]  /*1f80*/  IMAD.WIDE.U32 R14, R17.reuse, 0x4, R2 ;  /* 0x00000004110e7825 */ /* 0x043fe200078e0002 */
[----:B------:R-:W-:-:S03]  /*1f90*/  IADD3 R17, PT, PT, R17, 0x8, RZ ;  /* 0x0000000811117810 */ /* 0x000fc60007ffe0ff */
[----:B------:R-:W-:Y:S01]  /*1fa0*/  FADD R0, R13, R0 ;  /* 0x000000000d007221 */ /* 0x000fe20000000000 */
[----:B------:R1:W-:Y:S01]  /*1fb0*/  STG.E desc[UR8][R14.64], R4 ;  /* 0x000000040e007986 */ /* 0x0003e2000c101908 */
[----:B------:R-:W-:Y:S02]  /*1fc0*/  ISETP.NE.AND P0, PT, R17, R8, PT ;  /* 0x000000081100720c */ /* 0x000fe40003f05270 */
[C---:B------:R-:W-:Y:S01]  /*1fd0*/  FADD R0, R13.reuse, R0 ;  /* 0x000000000d007221 */ /* 0x040fe20000000000 */
[----:B------:R1:W-:Y:S03]  /*1fe0*/  STG.E desc[UR8][R14.64+0x4], R4 ;  /* 0x000004040e007986 */ /* 0x0003e6000c101908 */
        /* <DEDUP_REMOVED lines=8> */
[----:B------:R-:W-:Y:S01]  /*2070*/  FADD R0, R13, R0 ;  /* 0x000000000d007221 */ /* 0x000fe20000000000 */
[----:B------:R1:W-:Y:S04]  /*2080*/  STG.E desc[UR8][R14.64+0x18], R4 ;  /* 0x000018040e007986 */ /* 0x0003e8000c101908 */
[----:B------:R1:W-:Y:S01]  /*2090*/  STG.E desc[UR8][R14.64+0x1c], R4 ;  /* 0x00001c040e007986 */ /* 0x0003e2000c101908 */
[----:B------:R-:W-:Y:S05]  /*20a0*/  @P0 BRA `(.L_x_30) ;  /* 0xfffffffc00b00947 */ /* 0x000fea000383ffff */
[----:B------:R-:W-:-:S07]  /*20b0*/  MOV R17, R8 ;  /* 0x0000000800117202 */ /* 0x000fce0000000f00 */
.L_x_29:
[----:B------:R-:W-:Y:S05]  /*20c0*/  @!P2 BRA `(.L_x_31) ;  /* 0x000000000070a947 */ /* 0x000fea0003800000 */
[----:B------:R-:W-:Y:S01]  /*20d0*/  ISETP.NE.AND P0, PT, R9, RZ, PT ;  /* 0x000000ff0900720c */ /* 0x000fe20003f05270 */
[----:B------:R-:W-:-:S12]  /*20e0*/  @!P1 BRA `(.L_x_32) ;  /* 0x00000000002c9947 */ /* 0x000fd80003800000 */
[----:B------:R-:W0:Y:S01]  /*20f0*/  LDC.64 R2, c[0x0][0x3c0] ;  /* 0x0000f000ff027b82 */ /* 0x000e220000000a00 */
[----:B------:R-:W-:-:S04]  /*2100*/  FADD R0, R0, R13 ;  /* 0x0000000d00007221 */ /* 0x000fc80000000000 */
[----:B------:R-:W-:-:S04]  /*2110*/  FADD R0, R13, R0 ;  /* 0x000000000d007221 */ /* 0x000fc80000000000 */
[----:B------:R-:W-:-:S04]  /*2120*/  FADD R0, R13, R0 ;  /* 0x000000000d007221 */ /* 0x000fc80000000000 */
[----:B------:R-:W-:Y:S01]  /*2130*/  FADD R0, R13, R0 ;  /* 0x000000000d007221 */ /* 0x000fe20000000000 */
[C---:B0-----:R-:W-:Y:S01]  /*2140*/  IMAD.WIDE.U32 R2, R17.reuse, 0x4, R2 ;  /* 0x0000000411027825 */ /* 0x041fe200078e0002 */
[----:B------:R-:W-:-:S04]  /*2150*/  IADD3 R17, PT, PT, R17, 0x4, RZ ;  /* 0x0000000411117810 */ /* 0x000fc80007ffe0ff */
[----:B------:R0:W-:Y:S04]  /*2160*/  STG.E desc[UR8][R2.64], R4 ;  /* 0x0000000402007986 */ /* 0x0001e8000c101908 */
[----:B------:R0:W-:Y:S04]  /*2170*/  STG.E desc[UR8][R2.64+0x4], R4 ;  /* 0x0000040402007986 */ /* 0x0001e8000c101908 */
[----:B------:R0:W-:Y:S04]  /*2180*/  STG.E desc[UR8][R2.64+0x8], R4 ;  /* 0x0000080402007986 */ /* 0x0001e8000c101908 */
[----:B------:R0:W-:Y:S02]  /*2190*/  STG.E desc[UR8][R2.64+0xc], R4 ;  /* 0x00000c0402007986 */ /* 0x0001e4000c101908 */
.L_x_32:
[----:B------:R-:W-:Y:S05]  /*21a0*/  @!P0 BRA `(.L_x_31) ;  /* 0x0000000000388947 */ /* 0x000fea0003800000 */
[----:B------:R-:W-:Y:S02]  /*21b0*/  LOP3.LUT P3, RZ, R16, 0x1, RZ, 0xc0, !PT ;  /* 0x0000000110ff7812 */ /* 0x000fe4000786c0ff */
[----:B------:R-:W-:-:S11]  /*21c0*/  ISETP.NE.AND P0, PT, R9, 0x1, PT ;  /* 0x000000010900780c */ /* 0x000fd60003f05270 */
[----:B-1----:R-:W1:Y:S02]  /*21d0*/  @P3 LDC.64 R14, c[0x0][0x3c0] ;  /* 0x0000f000ff0e3b82 */ /* 0x002e640000000a00 */
[----:B------:R-:W-:Y:S05]  /*21e0*/  @!P0 BRA `(.L_x_33) ;  /* 0x00000000001c8947 */ /* 0x000fea0003800000 */
[----:B0-----:R-:W0:Y:S01]  /*21f0*/  LDC.64 R2, c[0x0][0x3c0] ;  /* 0x0000f000ff027b82 */ /* 0x001e220000000a00 */
[----:B------:R-:W-:-:S04]  /*2200*/  FADD R0, R0, R13 ;  /* 0x0000000d00007221 */ /* 0x000fc80000000000 */
[----:B------:R-:W-:Y:S01]  /*2210*/  FADD R0, R13, R0 ;  /* 0x000000000d007221 */ /* 0x000fe20000000000 */
[C---:B0-----:R-:W-:Y:S01]  /*2220*/  IMAD.WIDE.U32 R2, R17.reuse, 0x4, R2 ;  /* 0x0000000411027825 */ /* 0x041fe200078e0002 */
[----:B------:R-:W-:-:S04]  /*2230*/  IADD3 R17, PT, PT, R17, 0x2, RZ ;  /* 0x0000000211117810 */ /* 0x000fc80007ffe0ff */
[----:B------:R2:W-:Y:S04]  /*2240*/  STG.E desc[UR8][R2.64], R4 ;  /* 0x0000000402007986 */ /* 0x0005e8000c101908 */
[----:B------:R2:W-:Y:S02]  /*2250*/  STG.E desc[UR8][R2.64+0x4], R4 ;  /* 0x0000040402007986 */ /* 0x0005e4000c101908 */
.L_x_33:
[----:B012---:R-:W-:-:S04]  /*2260*/  @P3 IMAD.WIDE.U32 R2, R17, 0x4, R14 ;  /* 0x0000000411023825 */ /* 0x007fc800078e000e */
[----:B------:R-:W-:Y:S01]  /*2270*/  @P3 FADD R0, R0, R13 ;  /* 0x0000000d00003221 */ /* 0x000fe20000000000 */
[----:B------:R2:W-:Y:S06]  /*2280*/  @P3 STG.E desc[UR8][R2.64], R4 ;  /* 0x0000000402003986 */ /* 0x0005ec000c101908 */
.L_x_31:
[----:B------:R-:W-:Y:S05]  /*2290*/  BRA.U UP1, `(.L_x_34) ;  /* 0xfffffff901187547 */ /* 0x000fea000b83ffff */
[----:B------:R-:W3:Y:S01]  /*22a0*/  LDCU UR5, c[0x0][0x384] ;  /* 0x00007080ff0577ac */ /* 0x000ee20008000800 */
[----:B------:R-:W-:-:S04]  /*22b0*/  UIADD3 UR4, UPT, UPT, UR4, 0x1, URZ ;  /* 0x0000000104047890 */ /* 0x000fc8000fffe0ff */
[----:B---3--:R-:W-:-:S09]  /*22c0*/  UISETP.NE.AND UP0, UPT, UR4, UR5, UPT ;  /* 0x000000050400728c */ /* 0x008fd2000bf05270 */
[----:B------:R-:W-:Y:S05]  /*22d0*/  BRA.U !UP0, `(.L_x_9) ;  /* 0x0000004108607547 */ /* 0x000fea000b800000 */
[----:B------:R-:W-:Y:S05]  /*22e0*/  BRA `(.L_x_35) ;  /* 0xfffffff800007947 */ /* 0x000fea000383ffff */
.L_x_17:
        /* <DEDUP_REMOVED lines=9> */
.L_x_36:
[----:B-1----:R-:W-:Y:S01]  /*2380*/  FMUL.FTZ R3, R8, R5 ;  /* 0x0000000508037220 */ /* 0x002fe20000410000 */
[----:B------:R-:W-:-:S03]  /*2390*/  FMUL.FTZ R0, R5, 0.5 ;  /* 0x3f00000005007820 */ /* 0x000fc60000410000 */
[----:B------:R-:W-:-:S04]  /*23a0*/  FFMA R2, -R3, R3, R8 ;  /* 0x0000000303027223 */ /* 0x000fc80000000108 */
[----:B------:R-:W-:-:S07]  /*23b0*/  FFMA R2, R2, R0, R3 ;  /* 0x0000000002027223 */ /* 0x000fce0000000003 */
.L_x_37:
        /* <DEDUP_REMOVED lines=8> */
.L_x_38:
[C---:B-1----:R-:W-:Y:S01]  /*2440*/  FMUL.FTZ R3, R5.reuse, R2 ;  /* 0x0000000205037220 */ /* 0x042fe20000410000 */
[----:B------:R-:W-:-:S03]  /*2450*/  FMUL.FTZ R5, R5, 0.5 ;  /* 0x3f00000005057820 */ /* 0x000fc60000410000 */
[----:B------:R-:W-:-:S04]  /*2460*/  FFMA R0, -R3, R3, R2 ;  /* 0x0000000303007223 */ /* 0x000fc80000000102 */
[----:B------:R-:W-:-:S07]  /*2470*/  FFMA R0, R0, R5, R3 ;  /* 0x0000000500007223 */ /* 0x000fce0000000003 */
.L_x_39:
        /* <DEDUP_REMOVED lines=8> */
.L_x_40:
[----:B------:R-:W0:Y:S01]  /*2500*/  LDC.64 R2, c[0x0][0x3d8] ;  /* 0x0000f600ff027b82 */ /* 0x000e220000000a00 */
[----:B------:R-:W-:Y:S01]  /*2510*/  MOV R8, 0x3b2090aa ;  /* 0x3b2090aa00087802 */ /* 0x000fe20000000f00 */
[----:B------:R-:W-:Y:S01]  /*2520*/  HFMA2 R11, -RZ, RZ, 1.857421875, -1409 ;  /* 0x3f6ee581ff0b7431 */ /* 0x000fe200000001ff */
[----:B------:R-:W-:-:S05]  /*2530*/  UMOV UR4, URZ ;  /* 0x000000ff00047c82 */ /* 0x000fca0008000000 */
[----:B------:R-:W1:Y:S01]  /*2540*/  LDC R10, c[0x0][0x3a8] ;  /* 0x0000ea00ff0a7b82 */ /* 0x000e620000000800 */
[----:B0-----:R-:W0:Y:S01]  /*2550*/  MUFU.RCP R0, |R3| ;  /* 0x4000000300007308 */ /* 0x001e220000001000 */
[----:B------:R-:W-:Y:S02]  /*2560*/  FSETP.GT.AND P0, PT, |R3|, 1, PT ;  /* 0x3f8000000300780b */ /* 0x000fe40003f04200 */
[----:B-1----:R-:W-:Y:S02]  /*2570*/  LOP3.LUT P1, RZ, R10, 0x7, RZ, 0xc0, !PT ;  /* 0x000000070aff7812 */ /* 0x002fe4000782c0ff */
[----:B0-----:R-:W-:-:S05]  /*2580*/  FSEL R0, R0, |R3|, P0 ;  /* 0x4000000300007208 */ /* 0x001fca0000000000 */
        /* <DEDUP_REMOVED lines=8> */
[----:B------:R-:W-:Y:S01]  /*2610*/  FMUL R5, R5, R8 ;  /* 0x0000000805057220 */ /* 0x000fe20000400000 */
[----:B------:R-:W-:-:S03]  /*2620*/  MOV R8, 0x3e055027 ;  /* 0x3e05502700087802 */ /* 0x000fc60000000f00 */
[----:B------:R-:W-:-:S04]  /*2630*/  FFMA R0, R0, R5, R0 ;  /* 0x0000000500007223 */ /* 0x000fc80000000000 */
[----:B------:R-:W-:Y:S01]  /*2640*/  @P0 FFMA R0, R11, 1.6832555532455444336, -R0 ;  /* 0x3fd774eb0b000823 */ /* 0x000fe20000000800 */
[----:B------:R-:W-:-:S04]  /*2650*/  FSETP.NAN.AND P0, PT, |R3|, |R3|, PT ;  /* 0x400000030300720b */ /* 0x000fc80003f08200 */
        /* <DEDUP_REMOVED lines=14> */
[----:B------:R-:W-:Y:S01]  /*2740*/  MOV R3, 0x7f800000 ;  /* 0x7f80000000037802 */ /* 0x000fe20000000f00 */
[----:B------:R-:W-:-:S04]  /*2750*/  FFMA R8, R5, R8, -0.12148627638816833496 ;  /* 0xbdf8cdcc05087423 */ /* 0x000fc80000000008 */
[----:B------:R-:W-:-:S04]  /*2760*/  FFMA R8, R5, R8, 0.13980610668659210205 ;  /* 0x3e0f295505087423 */ /* 0x000fc80000000008 */
[----:B------:R-:W-:-:S04]  /*2770*/  FFMA R8, R5, R8, -0.16684235632419586182 ;  /* 0xbe2ad8b905087423 */ /* 0x000fc80000000008 */
[----:B------:R-:W-:-:S04]  /*2780*/  FFMA R8, R5, R8, 0.20012299716472625732 ;  /* 0x3e4ced0b05087423 */ /* 0x000fc80000000008 */
[----:B------:R-:W-:-:S04]  /*2790*/  FFMA R8, R5, R8, -0.24999669194221496582 ;  /* 0xbe7fff2205087423 */ /* 0x000fc80000000008 */
[----:B------:R-:W-:-:S04]  /*27a0*/  FFMA R8, R5, R8, 0.33333182334899902344 ;  /* 0x3eaaaa7805087423 */ /* 0x000fc80000000008 */
[----:B------:R-:W-:-:S04]  /*27b0*/  FFMA R8, R5, R8, -0.5 ;  /* 0xbf00000005087423 */ /* 0x000fc80000000008 */
[----:B------:R-:W-:-:S04]  /*27c0*/  FMUL R8, R5, R8 ;  /* 0x0000000805087220 */ /* 0x000fc80000400000 */
[----:B------:R-:W-:-:S04]  /*27d0*/  FFMA R5, R5, R8, R5 ;  /* 0x0000000805057223 */ /* 0x000fc80000000005 */
[----:B------:R-:W-:Y:S01]  /*27e0*/  FFMA R0, R0, 0.69314718246459960938, R5 ;  /* 0x3f31721800007823 */ /* 0x000fe20000000005 */
[C---:B------:R-:W-:Y:S01]  /*27f0*/  @P0 FFMA R0, R2.reuse, R3, +INF ;  /* 0x7f80000002000423 */ /* 0x040fe20000000003 */
[----:B------:R-:W-:Y:S02]  /*2800*/  FSETP.NEU.AND P0, PT, R2, RZ, PT ;  /* 0x000000ff0200720b */ /* 0x000fe40003f0d000 */
[----:B------:R-:W-:Y:S02]  /*2810*/  LOP3.LUT R5, R10, 0x7, RZ, 0xc0, !PT ;  /* 0x000000070a057812 */ /* 0x000fe400078ec0ff */
[----:B------:R-:W-:Y:S02]  /*2820*/  FSEL R0, R0, -INF , P0 ;  /* 0xff80000000007808 */ /* 0x000fe40000000000 */
[----:B------:R-:W-:Y:S02]  /*2830*/  IADD3 R5, PT, PT, R5, -0x1, RZ ;  /* 0xffffffff05057810 */ /* 0x000fe40007ffe0ff */
[----:B------:R-:W-:Y:S01]  /*2840*/  LOP3.LUT R2, R10, 0x7ffffff8, RZ, 0xc0, !PT ;  /* 0x7ffffff80a027812 */ /* 0x000fe200078ec0ff */
[----:B------:R-:W-:Y:S01]  /*2850*/  FADD R9, -R0, R9 ;  /* 0x0000000900097221 */ /* 0x000fe20000000100 */
[----:B------:R-:W-:-:S02]  /*2860*/  ISETP.GE.U32.AND P2, PT, R5, 0x3, PT ;  /* 0x000000030500780c */ /* 0x000fc40003f46070 */
[----:B------:R-:W-:Y:S01]  /*2870*/  LOP3.LUT R3, R10, 0x3, RZ, 0xc0, !PT ;  /* 0x000000030a037812 */ /* 0x000fe200078ec0ff */
[----:B------:R-:W-:-:S10]  /*2880*/  FADD R13, R4, R9 ;  /* 0x00000009040d7221 */ /* 0x000fd40000000000 */
.L_x_47:
[----:B012---:R-:W-:-:S05]  /*2890*/  UMOV UR5, URZ ;  /* 0x000000ff00057c82 */ /* 0x007fca0008000000 */
.L_x_46:
[----:B0-----:R-:W0:Y:S01]  /*28a0*/  LDC R12, c[0x0][0x3a8] ;  /* 0x0000ea00ff0c7b82 */ /* 0x001e220000000800 */
[----:B-1----:R-:W1:Y:S01]  /*28b0*/  LDCU UR6, c[0x0][0x388] ;  /* 0x00007100ff0677ac */ /* 0x002e620008000800 */
[----:B------:R-:W-:Y:S01]  /*28c0*/  HFMA2 R5, -RZ, RZ, 0, 0 ;  /* 0x00000000ff057431 */ /* 0x000fe200000001ff */
[----:B------:R-:W-:Y:S01]  /*28d0*/  MOV R0, 0x7fffffff ;  /* 0x7fffffff00007802 */ /* 0x000fe20000000f00 */
[----:B------:R-:W-:-:S04]  /*28e0*/  UIADD3 UR5, UPT, UPT, UR5, 0x1, URZ ;  /* 0x0000000105057890 */ /* 0x000fc8000fffe0ff */
[----:B-1----:R-:W-:Y:S01]  /*28f0*/  UISETP.NE.AND UP0, UPT, UR5, UR6, UPT ;  /* 0x000000060500728c */ /* 0x002fe2000bf05270 */
[----:B0-----:R-:W-:-:S13]  /*2900*/  ISETP.GE.U32.AND P0, PT, R12, 0x8, PT ;  /* 0x000000080c00780c */ /* 0x001fda0003f06070 */
[----:B--2---:R-:W-:Y:S05]  /*2910*/  @!P0 BRA `(.L_x_41) ;  /* 0x00000000005c8947 */ /* 0x004fea0003800000 */
[----:B------:R-:W0:Y:S01]  /*2920*/  LDC.64 R10, c[0x0][0x3c0] ;  /* 0x0000f000ff0a7b82 */ /* 0x000e220000000a00 */
[----:B------:R-:W-:-:S07]  /*2930*/  MOV R5, RZ ;  /* 0x000000ff00057202 */ /* 0x000fce0000000f00 */
.L_x_42:
        /* <DEDUP_REMOVED lines=20> */
[----:B------:R-:W-:-:S07]  /*2a80*/  IMAD.MOV.U32 R5, RZ, RZ, R2 ;  /* 0x000000ffff057224 */ /* 0x000fce00078e0002 */
.L_x_41:
[----:B------:R-:W-:Y:S05]  /*2a90*/  @!P1 BRA `(.L_x_43) ;  /* 0x0000000000709947 */ /* 0x000fea0003800000 */
[----:B------:R-:W-:Y:S01]  /*2aa0*/  ISETP.NE.AND P0, PT, R3, RZ, PT ;  /* 0x000000ff0300720c */ /* 0x000fe20003f05270 */
[----:B------:R-:W-:-:S12]  /*2ab0*/  @!P2 BRA `(.L_x_44) ;  /* 0x00000000002ca947 */ /* 0x000fd80003800000 */
[----:B-1----:R-:W0:Y:S01]  /*2ac0*/  LDC.64 R8, c[0x0][0x3c0] ;  /* 0x0000f000ff087b82 */ /* 0x002e220000000a00 */
        /* <DEDUP_REMOVED lines=10> */
.L_x_44:
[----:B------:R-:W-:Y:S05]  /*2b70*/  @!P0 BRA `(.L_x_43) ;  /* 0x0000000000388947 */ /* 0x000fea0003800000 */
[----:B------:R-:W-:Y:S02]  /*2b80*/  LOP3.LUT P3, RZ, R12, 0x1, RZ, 0xc0, !PT ;  /* 0x000000010cff7812 */ /* 0x000fe4000786c0ff */
[----:B------:R-:W-:-:S11]  /*2b90*/  ISETP.NE.AND P0, PT, R3, 0x1, PT ;  /* 0x000000010300780c */ /* 0x000fd60003f05270 */
[----:B------:R-:W2:Y:S02]  /*2ba0*/  @P3 LDC.64 R10, c[0x0][0x3c0] ;  /* 0x0000f000ff0a3b82 */ /* 0x000ea40000000a00 */
[----:B------:R-:W-:Y:S05]  /*2bb0*/  @!P0 BRA `(.L_x_45) ;  /* 0x00000000001c8947 */ /* 0x000fea0003800000 */
[----:B01----:R-:W0:Y:S01]  /*2bc0*/  LDC.64 R8, c[0x0][0x3c0] ;  /* 0x0000f000ff087b82 */ /* 0x003e220000000a00 */
[----:B------:R-:W-:-:S04]  /*2bd0*/  FADD R0, R0, R13 ;  /* 0x0000000d00007221 */ /* 0x000fc80000000000 */
[----:B------:R-:W-:Y:S01]  /*2be0*/  FADD R0, R13, R0 ;  /* 0x000000000d007221 */ /* 0x000fe20000000000 */
[C---:B0-----:R-:W-:Y:S01]  /*2bf0*/  IMAD.WIDE.U32 R8, R5.reuse, 0x4, R8 ;  /* 0x0000000405087825 */ /* 0x041fe200078e0008 */
[----:B------:R-:W-:-:S04]  /*2c00*/  IADD3 R5, PT, PT, R5, 0x2, RZ ;  /* 0x0000000205057810 */ /* 0x000fc80007ffe0ff */
[----:B------:R3:W-:Y:S04]  /*2c10*/  STG.E desc[UR8][R8.64], R4 ;  /* 0x0000000408007986 */ /* 0x0007e8000c101908 */
[----:B------:R3:W-:Y:S02]  /*2c20*/  STG.E desc[UR8][R8.64+0x4], R4 ;  /* 0x0000040408007986 */ /* 0x0007e4000c101908 */
.L_x_45:
[----:B0123--:R-:W-:-:S04]  /*2c30*/  @P3 IMAD.WIDE.U32 R8, R5, 0x4, R10 ;  /* 0x0000000405083825 */ /* 0x00ffc800078e000a */
[----:B------:R-:W-:Y:S01]  /*2c40*/  @P3 FADD R0, R0, R13 ;  /* 0x0000000d00003221 */ /* 0x000fe20000000000 */
[----:B------:R2:W-:Y:S06]  /*2c50*/  @P3 STG.E desc[UR8][R8.64], R4 ;  /* 0x0000000408003986 */ /* 0x0005ec000c101908 */
.L_x_43:
[----:B------:R-:W-:Y:S05]  /*2c60*/  BRA.U UP0, `(.L_x_46) ;  /* 0xfffffffd000c7547 */ /* 0x000fea000b83ffff */
[----:B------:R-:W3:Y:S01]  /*2c70*/  LDCU UR5, c[0x0][0x384] ;  /* 0x00007080ff0577ac */ /* 0x000ee20008000800 */
[----:B------:R-:W-:-:S04]  /*2c80*/  UIADD3 UR4, UPT, UPT, UR4, 0x1, URZ ;  /* 0x0000000104047890 */ /* 0x000fc8000fffe0ff */
[----:B---3--:R-:W-:-:S09]  /*2c90*/  UISETP.NE.AND UP0, UPT, UR4, UR5, UPT ;  /* 0x000000050400728c */ /* 0x008fd2000bf05270 */
[----:B------:R-:W-:Y:S05]  /*2ca0*/  BRA.U !UP0, `(.L_x_9) ;  /* 0x0000003508ec7547 */ /* 0x000fea000b800000 */
[----:B------:R-:W-:Y:S05]  /*2cb0*/  BRA `(.L_x_47) ;  /* 0xfffffff800f47947 */ /* 0x000fea000383ffff */
.L_x_16:
[----:B------:R-:W0:Y:S02]  /*2cc0*/  LDCU UR4, c[0x0][0x3e0] ;  /* 0x00007c00ff0477ac */ /* 0x000e240008000800 */
[----:B0-----:R-:W-:-:S13]  /*2cd0*/  FSETP.GEU.AND P0, PT, R10, -UR4, PT ;  /* 0x800000040a007c0b */ /* 0x001fda000bf0e000 */
[----:B------:R-:W-:Y:S05]  /*2ce0*/  @!P0 BRA `(.L_x_48) ;  /* 0x0000001000048947 */ /* 0x000fea0003800000 */
        /* <DEDUP_REMOVED lines=9> */
.L_x_49:
[----:B-1----:R-:W-:Y:S01]  /*2d80*/  FMUL.FTZ R3, R8, R15 ;  /* 0x0000000f08037220 */ /* 0x002fe20000410000 */
[----:B------:R-:W-:-:S03]  /*2d90*/  FMUL.FTZ R0, R15, 0.5 ;  /* 0x3f0000000f007820 */ /* 0x000fc60000410000 */
[----:B------:R-:W-:-:S04]  /*2da0*/  FFMA R2, -R3, R3, R8 ;  /* 0x0000000303027223 */ /* 0x000fc80000000108 */
[----:B------:R-:W-:-:S07]  /*2db0*/  FFMA R2, R2, R0, R3 ;  /* 0x0000000002027223 */ /* 0x000fce0000000003 */
.L_x_50:
        /* <DEDUP_REMOVED lines=8> */
.L_x_51:
[C---:B-1----:R-:W-:Y:S01]  /*2e40*/  FMUL.FTZ R3, R15.reuse, R2 ;  /* 0x000000020f037220 */ /* 0x042fe20000410000 */
[----:B------:R-:W-:-:S03]  /*2e50*/  FMUL.FTZ R8, R15, 0.5 ;  /* 0x3f0000000f087820 */ /* 0x000fc60000410000 */
[----:B------:R-:W-:-:S04]  /*2e60*/  FFMA R0, -R3, R3, R2 ;  /* 0x0000000303007223 */ /* 0x000fc80000000102 */
[----:B------:R-:W-:-:S07]  /*2e70*/  FFMA R0, R0, R8, R3 ;  /* 0x0000000800007223 */ /* 0x000fce0000000003 */
.L_x_52:
        /* <DEDUP_REMOVED lines=8> */
.L_x_53:
[----:B------:R-:W-:Y:S01]  /*2f00*/  FSEL R0, R11, 1, !P2 ;  /* 0x3f8000000b007808 */ /* 0x000fe20005000000 */
[----:B------:R-:W0:Y:S01]  /*2f10*/  LDCU UR4, c[0x0][0x3dc] ;  /* 0x00007b80ff0477ac */ /* 0x000e220008000800 */
[----:B------:R-:W1:Y:S02]  /*2f20*/  LDC R8, c[0x0][0x3a8] ;  /* 0x0000ea00ff087b82 */ /* 0x000e640000000800 */
[----:B------:R-:W-:-:S04]  /*2f30*/  FSEL R13, R13, R0, P1 ;  /* 0x000000000d0d7208 */ /* 0x000fc80000800000 */
[----:B------:R-:W-:-:S04]  /*2f40*/  FSEL R13, R12, R13, P3 ;  /* 0x0000000d0c0d7208 */ /* 0x000fc80001800000 */
[----:B------:R-:W2:Y:S01]  /*2f50*/  MUFU.RCP R0, R13 ;  /* 0x0000000d00007308 */ /* 0x000ea20000001000 */
[----:B0-----:R-:W-:-:S07]  /*2f60*/  MOV R10, UR4 ;  /* 0x00000004000a7c02 */ /* 0x001fce0008000f00 */
[----:B------:R-:W0:Y:S01]  /*2f70*/  FCHK P0, R10, R13 ;  /* 0x0000000d0a007302 */ /* 0x000e220000000000 */
[----:B-1----:R-:W-:Y:S01]  /*2f80*/  LOP3.LUT R8, R8, 0x7ffffffe, RZ, 0xc0, !PT ;  /* 0x7ffffffe08087812 */ /* 0x002fe200078ec0ff */
[----:B--2---:R-:W-:-:S04]  /*2f90*/  FFMA R3, -R13, R0, 1 ;  /* 0x3f8000000d037423 */ /* 0x004fc80000000100 */
        /* <DEDUP_REMOVED lines=10> */
.L_x_54:
[----:B------:R-:W0:Y:S01]  /*3040*/  MUFU.RCP R3, |R0| ;  /* 0x4000000000037308 */ /* 0x000e220000001000 */
[----:B------:R-:W-:Y:S01]  /*3050*/  FSETP.GT.AND P0, PT, |R0|, 1, PT ;  /* 0x3f8000000000780b */ /* 0x000fe20003f04200 */
[----:B------:R-:W-:Y:S01]  /*3060*/  HFMA2 R11, -RZ, RZ, 0.890625, -0.00056934356689453125 ;  /* 0x3b2090aaff0b7431 */ /* 0x000fe200000001ff */
[----:B------:R-:W-:Y:S01]  /*3070*/  MOV R10, 0x3f6ee581 ;  /* 0x3f6ee581000a7802 */ /* 0x000fe20000000f00 */
[----:B------:R-:W1:Y:S01]  /*3080*/  LDCU UR4, c[0x0][0x3d8] ;  /* 0x00007b00ff0477ac */ /* 0x000e620008000800 */
[----:B------:R-:W2:Y:S01]  /*3090*/  LDC R12, c[0x0][0x3a4] ;  /* 0x0000e900ff0c7b82 */ /* 0x000ea20000000800 */
[----:B0-----:R-:W-:-:S05]  /*30a0*/  FSEL R3, R3, |R0|, P0 ;  /* 0x4000000003037208 */ /* 0x001fca0000000000 */
[----:B------:R-:W-:-:S04]  /*30b0*/  FMUL R2, R3, R3 ;  /* 0x0000000303027220 */ /* 0x000fc80000400000 */
[----:B------:R-:W-:Y:S01]  /*30c0*/  FFMA R11, R2, R11, -0.014396979473531246185 ;  /* 0xbc6be14f020b7423 */ /* 0x000fe2000000000b */
[----:B--2---:R-:W-:-:S03]  /*30d0*/  LOP3.LUT R22, R12, 0x3, RZ, 0xc0, !PT ;  /* 0x000000030c167812 */ /* 0x004fc600078ec0ff */
[----:B------:R-:W-:-:S04]  /*30e0*/  FFMA R11, R2, R11, 0.039849750697612762451 ;  /* 0x3d23397e020b7423 */ /* 0x000fc8000000000b */
[----:B------:R-:W-:-:S04]  /*30f0*/  FFMA R11, R2, R11, -0.072529748082160949707 ;  /* 0xbd948a7a020b7423 */ /* 0x000fc8000000000b */
[----:B------:R-:W-:-:S04]  /*3100*/  FFMA R11, R2, R11, 0.10518480092287063599 ;  /* 0x3dd76b21020b7423 */ /* 0x000fc8000000000b */
[----:B------:R-:W-:-:S04]  /*3110*/  FFMA R11, R2, R11, -0.14171802997589111328 ;  /* 0xbe111e88020b7423 */ /* 0x000fc8000000000b */
[----:B------:R-:W-:-:S04]  /*3120*/  FFMA R11, R2, R11, 0.19988775253295898438 ;  /* 0x3e4caf60020b7423 */ /* 0x000fc8000000000b */
[----:B------:R-:W-:-:S04]  /*3130*/  FFMA R11, R2, R11, -0.33332940936088562012 ;  /* 0xbeaaaa27020b7423 */ /* 0x000fc8000000000b */
[----:B------:R-:W-:Y:S01]  /*3140*/  FMUL R2, R2, R11 ;  /* 0x0000000b02027220 */ /* 0x000fe20000400000 */
[----:B------:R-:W-:-:S03]  /*3150*/  HFMA2 R11, -RZ, RZ, 1.5048828125, 33.21875 ;  /* 0x3e055027ff0b7431 */ /* 0x000fc600000001ff */
[----:B------:R-:W-:-:S04]  /*3160*/  FFMA R3, R3, R2, R3 ;  /* 0x0000000203037223 */ /* 0x000fc80000000003 */
[----:B------:R-:W-:Y:S01]  /*3170*/  @P0 FFMA R3, R10, 1.6832555532455444336, -R3 ;  /* 0x3fd774eb0a030823 */ /* 0x000fe20000000803 */
[----:B------:R-:W-:-:S04]  /*3180*/  FSETP.NAN.AND P0, PT, |R0|, |R0|, PT ;  /* 0x400000000000720b */ /* 0x000fc80003f08200 */
[----:B------:R-:W-:-:S04]  /*3190*/  LOP3.LUT R0, R3, 0x80000000, R0, 0xb8, !PT ;  /* 0x8000000003007812 */ /* 0x000fc800078eb800 */
[----:B------:R-:W-:-:S05]  /*31a0*/  FSEL R0, R0, R3, !P0 ;  /* 0x0000000300007208 */ /* 0x000fca0004000000 */
[----:B-1----:R-:W-:Y:S01]  /*31b0*/  FADD R0, -R0, UR4 ;  /* 0x0000000400007e21 */ /* 0x002fe20008000100 */
[----:B------:R-:W-:-:S04]  /*31c0*/  UMOV UR4, URZ ;  /* 0x000000ff00047c82 */ /* 0x000fc80008000000 */
        /* <DEDUP_REMOVED lines=9> */
[C---:B------:R-:W-:Y:S02]  /*3260*/  FFMA R11, R10.reuse, -R11, 0.14084610342979431152 ;  /* 0x3e1039f60a0b7423 */ /* 0x040fe4000000080b */
        /* <DEDUP_REMOVED lines=13> */
[----:B------:R-:W-:-:S04]  /*3340*/  FSETP.NEU.AND P0, PT, R0, RZ, PT ;  /* 0x000000ff0000720b */ /* 0x000fc80003f0d000 */
[----:B------:R-:W-:-:S05]  /*3350*/  FSEL R2, R2, -INF , P0 ;  /* 0xff80000002027808 */ /* 0x000fca0000000000 */
[----:B------:R-:W-:Y:S01]  /*3360*/  FADD R3, -R2, R9 ;  /* 0x0000000902037221 */ /* 0x000fe20000000100 */
[----:B------:R-:W-:Y:S01]  /*3370*/  HFMA2 R9, -RZ, RZ, 0, 0 ;  /* 0x00000000ff097431 */ /* 0x000fe200000001ff */
[----:B------:R-:W-:Y:S02]  /*3380*/  LOP3.LUT R2, R12, 0x7ffffffc, RZ, 0xc0, !PT ;  /* 0x7ffffffc0c027812 */ /* 0x000fe400078ec0ff */
[----:B------:R-:W-:-:S07]  /*3390*/  FADD R3, R4, R3 ;  /* 0x0000000304037221 */ /* 0x000fce0000000000 */
.L_x_69:
[----:B012---:R-:W-:-:S05]  /*33a0*/  UMOV UR5, URZ ;  /* 0x000000ff00057c82 */ /* 0x007fca0008000000 */
.L_x_68:
[----:B0-----:R-:W0:Y:S01]  /*33b0*/  LDCU UR6, c[0x0][0x3a4] ;  /* 0x00007480ff0677ac */ /* 0x001e220008000800 */
[----:B------:R-:W-:Y:S01]  /*33c0*/  MOV R0, 0x7fffffff ;  /* 0x7fffffff00007802 */ /* 0x000fe20000000f00 */
[----:B-1----:R-:W1:Y:S01]  /*33d0*/  LDCU UR7, c[0x0][0x388] ;  /* 0x00007100ff0777ac */ /* 0x002e620008000800 */
[----:B------:R-:W-:Y:S02]  /*33e0*/  UIADD3 UR5, UPT, UPT, UR5, 0x1, URZ ;  /* 0x0000000105057890 */ /* 0x000fe4000fffe0ff */
[----:B0-----:R-:W-:Y:S02]  /*33f0*/  UISETP.GT.AND UP0, UPT, UR6, URZ, UPT ;  /* 0x000000ff0600728c */ /* 0x001fe4000bf04270 */
[----:B-1----:R-:W-:-:S07]  /*3400*/  UISETP.NE.AND UP1, UPT, UR5, UR7, UPT ;  /* 0x000000070500728c */ /* 0x002fce000bf25270 */
[----:B--2---:R-:W-:Y:S05]  /*3410*/  BRA.U !UP0, `(.L_x_55) ;  /* 0x0000000108f07547 */ /* 0x004fea000b800000 */
[----:B------:R-:W-:-:S09]  /*3420*/  UISETP.GE.U32.AND UP0, UPT, UR6, 0x4, UPT ;  /* 0x000000040600788c */ /* 0x000fd2000bf06070 */
[----:B------:R-:W-:Y:S05]  /*3430*/  BRA.U !UP0, `(.L_x_56) ;  /* 0x0000000108c87547 */ /* 0x000fea000b800000 */
[----:B------:R-:W-:Y:S01]  /*3440*/  ISETP.GT.AND P0, PT, R2, RZ, PT ;  /* 0x000000ff0200720c */ /* 0x000fe20003f04270 */
[----:B------:R-:W-:-:S12]  /*3450*/  UMOV UR6, URZ ;  /* 0x000000ff00067c82 */ /* 0x000fd80008000000 */
[----:B------:R-:W-:Y:S05]  /*3460*/  @!P0 BRA `(.L_x_57) ;  /* 0x0000000000a08947 */ /* 0x000fea0003800000 */
[----:B------:R-:W-:Y:S02]  /*3470*/  IADD3 R10, PT, PT, R2, -UR6, RZ ;  /* 0x80000006020a7c10 */ /* 0x000fe4000fffe0ff */
[----:B------:R-:W-:Y:S02]  /*3480*/  PLOP3.LUT P0, PT, PT, PT, PT, 0x80, 0x8 ;  /* 0x000000000008781c */ /* 0x000fe40003f0f070 */
[----:B------:R-:W-:-:S13]  /*3490*/  ISETP.GT.AND P1, PT, R10, 0xc, PT ;  /* 0x0000000c0a00780c */ /* 0x000fda0003f24270 */
[----:B------:R-:W-:Y:S05]  /*34a0*/  @!P1 BRA `(.L_x_58) ;  /* 0x0000000000549947 */ /* 0x000fea0003800000 */
[----:B------:R-:W-:Y:S02]  /*34b0*/  PLOP3.LUT P0, PT, PT, PT, PT, 0x8, 0x80 ;  /* 0x000000000080781c */ /* 0x000fe40003f0e170 */
[----:B------:R-:W-:-:S11]  /*34c0*/  IADD3 R10, PT, PT, R2, -0xc, RZ ;  /* 0xfffffff4020a7810 */ /* 0x000fd60007ffe0ff */
.L_x_59:
[----:B------:R-:W-:Y:S01]  /*34d0*/  FADD R0, R0, R5 ;  /* 0x0000000500007221 */ /* 0x000fe20000000000 */
[----:B------:R-:W-:-:S03]  /*34e0*/  UIADD3 UR6, UPT, UPT, UR6, 0x10, URZ ;  /* 0x0000001006067890 */ /* 0x000fc6000fffe0ff */
[----:B------:R-:W-:-:S03]  /*34f0*/  FADD R0, R0, R5 ;  /* 0x0000000500007221 */ /* 0x000fc60000000000 */
[----:B------:R-:W-:Y:S01]  /*3500*/  ISETP.LE.AND P1, PT, R10, UR6, PT ;  /* 0x000000060a007c0c */ /* 0x000fe2000bf23270 */
        /* <DEDUP_REMOVED lines=15> */
.L_x_58:
[----:B------:R-:W-:-:S04]  /*3600*/  IADD3 R10, PT, PT, R2, -UR6, RZ ;  /* 0x80000006020a7c10 */ /* 0x000fc8000fffe0ff */
[----:B------:R-:W-:-:S13]  /*3610*/  ISETP.GT.AND P1, PT, R10, 0x4, PT ;  /* 0x000000040a00780c */ /* 0x000fda0003f24270 */
[----:B------:R-:W-:Y:S05]  /*3620*/  @!P1 BRA `(.L_x_60) ;  /* 0x0000000000289947 */ /* 0x000fea0003800000 */
[--C-:B------:R-:W-:Y:S01]  /*3630*/  FADD R0, R0, R5.reuse ;  /* 0x0000000500007221 */ /* 0x100fe20000000000 */
[----:B------:R-:W-:Y:S01]  /*3640*/  PLOP3.LUT P0, PT, PT, PT, PT, 0x8, 0x80 ;  /* 0x000000000080781c */ /* 0x000fe20003f0e170 */
[----:B------:R-:W-:Y:S02]  /*3650*/  UIADD3 UR6, UPT, UPT, UR6, 0x8, URZ ;  /* 0x0000000806067890 */ /* 0x000fe4000fffe0ff */
[----:B------:R-:W-:-:S04]  /*3660*/  FADD R0, R0, R5 ;  /* 0x0000000500007221 */ /* 0x000fc80000000000 */
[----:B------:R-:W-:-:S04]  /*3670*/  FADD R0, R0, R5 ;  /* 0x0000000500007221 */ /* 0x000fc80000000000 */
[----:B------:R-:W-:-:S04]  /*3680*/  FADD R0, R0, R5 ;  /* 0x0000000500007221 */ /* 0x000fc80000000000 */
[----:B------:R-:W-:-:S04]  /*3690*/  FADD R0, R0, R5 ;  /* 0x0000000500007221 */ /* 0x000fc80000000000 */
[----:B------:R-:W-:-:S04]  /*36a0*/  FADD R0, R0, R5 ;  /* 0x0000000500007221 */ /* 0x000fc80000000000 */
[----:B------:R-:W-:-:S04]  /*36b0*/  FADD R0, R0, R5 ;  /* 0x0000000500007221 */ /* 0x000fc80000000000 */
[----:B------:R-:W-:-:S07]  /*36c0*/  FADD R0, R0, R5 ;  /* 0x0000000500007221 */ /* 0x000fce0000000000 */
.L_x_60:
[----:B------:R-:W-:-:S13]  /*36d0*/  ISETP.EQ.AND P1, PT, R2, UR6, PT ;  /* 0x0000000602007c0c */ /* 0x000fda000bf22270 */
[----:B------:R-:W-:Y:S05]  /*36e0*/  @!P0 BRA P1, `(.L_x_56) ;  /* 0x00000000001c8947 */ /* 0x000fea0000800000 */
.L_x_57:
[----:B------:R-:W-:Y:S01]  /*36f0*/  UIADD3 UR6, UPT, UPT, UR6, 0x4, URZ ;  /* 0x0000000406067890 */ /* 0x000fe2000fffe0ff */
[----:B------:R-:W-:-:S04]  /*3700*/  FADD R0, R0, R5 ;  /* 0x0000000500007221 */ /* 0x000fc80000000000 */
[----:B------:R-:W-:Y:S01]  /*3710*/  FADD R0, R0, R5 ;  /* 0x0000000500007221 */ /* 0x000fe20000000000 */
[----:B------:R-:W-:-:S03]  /*3720*/  ISETP.NE.AND P0, PT, R2, UR6, PT ;  /* 0x0000000602007c0c */ /* 0x000fc6000bf05270 */
[----:B------:R-:W-:-:S04]  /*3730*/  FADD R0, R0, R5 ;  /* 0x0000000500007221 */ /* 0x000fc80000000000 */
[----:B------:R-:W-:-:S06]  /*3740*/  FADD R0, R0, R5 ;  /* 0x0000000500007221 */ /* 0x000fcc0000000000 */
[----:B------:R-:W-:Y:S05]  /*3750*/  @P0 BRA `(.L_x_57) ;  /* 0xfffffffc00e40947 */ /* 0x000fea000383ffff */
.L_x_56:
[----:B------:R-:W-:-:S13]  /*3760*/  ISETP.NE.AND P0, PT, R22, RZ, PT ;  /* 0x000000ff1600720c */ /* 0x000fda0003f05270 */
[----:B------:R-:W-:Y:S05]  /*3770*/  @!P0 BRA `(.L_x_55) ;  /* 0x0000000000188947 */ /* 0x000fea0003800000 */
[----:B------:R-:W-:Y:S01]  /*3780*/  ISETP.NE.AND P0, PT, R22, 0x1, PT ;  /* 0x000000011600780c */ /* 0x000fe20003f05270 */
[----:B------:R-:W-:-:S03]  /*3790*/  FADD R0, R0, R5 ;  /* 0x0000000500007221 */ /* 0x000fc60000000000 */
[----:B------:R-:W-:-:S09]  /*37a0*/  ISETP.NE.AND P1, PT, R22, 0x2, P0 ;  /* 0x000000021600780c */ /* 0x000fd20000725270 */
[----:B------:R-:W-:-:S04]  /*37b0*/  @P0 FADD R10, R0, R5 ;  /* 0x00000005000a0221 */ /* 0x000fc80000000000 */
[----:B------:R-:W-:-:S05]  /*37c0*/  @P1 FADD R10, R10, R5 ;  /* 0x000000050a0a1221 */ /* 0x000fca0000000000 */
[----:B------:R-:W-:-:S07]  /*37d0*/  @P0 MOV R0, R10 ;  /* 0x0000000a00000202 */ /* 0x000fce0000000f00 */
.L_x_55:
[----:B------:R-:W0:Y:S01]  /*37e0*/  LDC R12, c[0x0][0x3a8] ;  /* 0x0000ea00ff0c7b82 */ /* 0x000e220000000800 */
[----:B------:R-:W-:Y:S02]  /*37f0*/  CS2R R10, SRZ ;  /* 0x00000000000a7805 */ /* 0x000fe4000001ff00 */
[----:B0-----:R-:W-:-:S13]  /*3800*/  ISETP.NE.AND P0, PT, R12, 0x1, PT ;  /* 0x000000010c00780c */ /* 0x001fda0003f05270 */
[----:B------:R-:W-:Y:S05]  /*3810*/  @!P0 BRA `(.L_x_61) ;  /* 0x0000000400088947 */ /* 0x000fea0003800000 */
[----:B------:R-:W-:Y:S01]  /*3820*/  ISETP.GT.AND P0, PT, R8, RZ, PT ;  /* 0x000000ff0800720c */ /* 0x000fe20003f04270 */
[----:B------:R-:W-:-:S12]  /*3830*/  HFMA2 R13, -RZ, RZ, 0, 0 ;  /* 0x00000000ff0d7431 */ /* 0x000fd800000001ff */
[----:B------:R-:W-:Y:S05]  /*3840*/  @!P0 BRA `(.L_x_62) ;  /* 0x0000000000d08947 */ /* 0x000fea0003800000 */
[----:B------:R-:W-:Y:S02]  /*3850*/  IADD3 R10, PT, PT, R8, -R13, RZ ;  /* 0x8000000d080a7210 */ /* 0x000fe40007ffe0ff */
[----:B------:R-:W-:Y:S02]  /*3860*/  PLOP3.LUT P0, PT, PT, PT, PT, 0x80, 0x8 ;  /* 0x000000000008781c */ /* 0x000fe40003f0f070 */
[----:B------:R-:W-:-:S13]  /*3870*/  ISETP.GT.AND P1, PT, R10, 0x6, PT ;  /* 0x000000060a00780c */ /* 0x000fda0003f24270 */
[----:B------:R-:W-:Y:S05]  /*3880*/  @!P1 BRA `(.L_x_63) ;  /* 0x0000000000749947 */ /* 0x000fea0003800000 */
[----:B------:R-:W0:Y:S01]  /*3890*/  LDC.64 R10, c[0x0][0x3c0] ;  /* 0x0000f000ff0a7b82 */ /* 0x000e220000000a00 */
[----:B------:R-:W-:Y:S02]  /*38a0*/  PLOP3.LUT P0, PT, PT, PT, PT, 0x8, 0x80 ;  /* 0x000000000080781c */ /* 0x000fe40003f0e170 */
[----:B------:R-:W-:-:S11]  /*38b0*/  IADD3 R24, PT, PT, R8, -0x6, RZ ;  /* 0xfffffffa08187810 */ /* 0x000fd60007ffe0ff */
.L_x_64:
[C---:B-1----:R-:W-:Y:S01]  /*38c0*/  IADD3 R15, PT, PT, R13.reuse, 0x2, RZ ;  /* 0x000000020d0f7810 */ /* 0x042fe20007ffe0ff */
[C---:B0-----:R-:W-:Y:S01]  /*38d0*/  IMAD.WIDE.U32 R16, R13.reuse, 0x4, R10 ;  /* 0x000000040d107825 */ /* 0x041fe200078e000a */
[----:B------:R-:W-:-:S03]  /*38e0*/  IADD3 R19, PT, PT, R13, 0x4, RZ ;  /* 0x000000040d137810 */ /* 0x000fc60007ffe0ff */
[----:B------:R-:W-:Y:S01]  /*38f0*/  FADD R0, R3, R0 ;  /* 0x0000000003007221 */ /* 0x000fe20000000000 */
[----:B------:R-:W-:Y:S01]  /*3900*/  IADD3 R21, PT, PT, R13, 0x6, RZ ;  /* 0x000000060d157810 */ /* 0x000fe20007ffe0ff */
[----:B------:R-:W-:Y:S01]  /*3910*/  IMAD.WIDE.U32 R14, R15, 0x4, R10 ;  /* 0x000000040f0e7825 */ /* 0x000fe200078e000a */
[----:B------:R1:W-:Y:S03]  /*3920*/  STG.E desc[UR8][R16.64], R4 ;  /* 0x0000000410007986 */ /* 0x0003e6000c101908 */
[----:B------:R-:W-:Y:S01]  /*3930*/  FADD R0, R3, R0 ;  /* 0x0000000003007221 */ /* 0x000fe20000000000 */
[----:B------:R-:W-:Y:S01]  /*3940*/  IADD3 R13, PT, PT, R13, 0x8, RZ ;  /* 0x000000080d0d7810 */ /* 0x000fe20007ffe0ff */
[----:B------:R-:W-:Y:S01]  /*3950*/  IMAD.WIDE.U32 R18, R19, 0x4, R10 ;  /* 0x0000000413127825 */ /* 0x000fe200078e000a */
[----:B------:R1:W-:Y:S03]  /*3960*/  STG.E desc[UR8][R16.64+0x4], R4 ;  /* 0x0000040410007986 */ /* 0x0003e6000c101908 */
[----:B------:R-:W-:Y:S01]  /*3970*/  FADD R0, R3, R0 ;  /* 0x0000000003007221 */ /* 0x000fe20000000000 */
[----:B------:R-:W-:Y:S01]  /*3980*/  ISETP.GE.AND P1, PT, R13, R24, PT ;  /* 0x000000180d00720c */ /* 0x000fe20003f26270 */
[----:B------:R-:W-:Y:S01]  /*3990*/  IMAD.WIDE.U32 R20, R21, 0x4, R10 ;  /* 0x0000000415147825 */ /* 0x000fe200078e000a */
        /* <DEDUP_REMOVED lines=10> */
[----:B------:R1:W-:Y:S01]  /*3a40*/  STG.E desc[UR8][R20.64+0x4], R4 ;  /* 0x0000040414007986 */ /* 0x0003e2000c101908 */
[----:B------:R-:W-:Y:S05]  /*3a50*/  @!P1 BRA `(.L_x_64) ;  /* 0xfffffffc00989947 */ /* 0x000fea000383ffff */
.L_x_63:
[----:B------:R-:W-:-:S05]  /*3a60*/  IMAD.IADD R10, R8, 0x1, -R13 ;  /* 0x00000001080a7824 */ /* 0x000fca00078e0a0d */
[----:B------:R-:W-:-:S13]  /*3a70*/  ISETP.GT.AND P1, PT, R10, 0x2, PT ;  /* 0x000000020a00780c */ /* 0x000fda0003f24270 */
[----:B------:R-:W-:Y:S05]  /*3a80*/  @!P1 BRA `(.L_x_65) ;  /* 0x0000000000389947 */ /* 0x000fea0003800000 */
[----:B-1----:R-:W0:Y:S01]  /*3a90*/  LDC.64 R14, c[0x0][0x3c0] ;  /* 0x0000f000ff0e7b82 */ /* 0x002e220000000a00 */
[----:B------:R-:W-:Y:S01]  /*3aa0*/  IADD3 R17, PT, PT, R13, 0x2, RZ ;  /* 0x000000020d117810 */ /* 0x000fe20007ffe0ff */
[----:B------:R-:W-:Y:S01]  /*3ab0*/  FADD R0, R0, R3 ;  /* 0x0000000300007221 */ /* 0x000fe20000000000 */
[----:B------:R-:W-:-:S03]  /*3ac0*/  PLOP3.LUT P0, PT, PT, PT, PT, 0x8, 0x80 ;  /* 0x000000000080781c */ /* 0x000fc60003f0e170 */
[----:B------:R-:W-:-:S04]  /*3ad0*/  FADD R0, R3, R0 ;  /* 0x0000000003007221 */ /* 0x000fc80000000000 */
[----:B------:R-:W-:-:S04]  /*3ae0*/  FADD R0, R3, R0 ;  /* 0x0000000003007221 */ /* 0x000fc80000000000 */
[----:B------:R-:W-:Y:S01]  /*3af0*/  FADD R0, R3, R0 ;  /* 0x0000000003007221 */ /* 0x000fe20000000000 */
[C---:B0-----:R-:W-:Y:S01]  /*3b00*/  IMAD.WIDE.U32 R10, R13.reuse, 0x4, R14 ;  /* 0x000000040d0a7825 */ /* 0x041fe200078e000e */
[----:B------:R-:W-:-:S03]  /*3b10*/  IADD3 R13, PT, PT, R13, 0x4, RZ ;  /* 0x000000040d0d7810 */ /* 0x000fc60007ffe0ff */
[----:B------:R-:W-:Y:S01]  /*3b20*/  IMAD.WIDE.U32 R14, R17, 0x4, R14 ;  /* 0x00000004110e7825 */ /* 0x000fe200078e000e */
[----:B------:R0:W-:Y:S04]  /*3b30*/  STG.E desc[UR8][R10.64], R4 ;  /* 0x000000040a007986 */ /* 0x0001e8000c101908 */
[----:B------:R0:W-:Y:S04]  /*3b40*/  STG.E desc[UR8][R10.64+0x4], R4 ;  /* 0x000004040a007986 */ /* 0x0001e8000c101908 */
[----:B------:R0:W-:Y:S04]  /*3b50*/  STG.E desc[UR8][R14.64], R4 ;  /* 0x000000040e007986 */ /* 0x0001e8000c101908 */
[----:B------:R0:W-:Y:S02]  /*3b60*/  STG.E desc[UR8][R14.64+0x4], R4 ;  /* 0x000004040e007986 */ /* 0x0001e4000c101908 */
.L_x_65:
[----:B------:R-:W-:-:S13]  /*3b70*/  ISETP.NE.OR P0, PT, R13, R8, P0 ;  /* 0x000000080d00720c */ /* 0x000fda0000705670 */
[----:B------:R-:W-:Y:S05]  /*3b80*/  @!P0 BRA `(.L_x_66) ;  /* 0x0000000000248947 */ /* 0x000fea0003800000 */
.L_x_62:
[----:B0-----:R-:W0:Y:S02]  /*3b90*/  LDC.64 R10, c[0x0][0x3c0] ;  /* 0x0000f000ff0a7b82 */ /* 0x001e240000000a00 */
.L_x_67:
[C---:B012---:R-:W-:Y:S01]  /*3ba0*/  IMAD.WIDE.U32 R14, R13.reuse, 0x4, R10 ;  /* 0x000000040d0e7825 */ /* 0x047fe200078e000a */
[----:B------:R-:W-:-:S03]  /*3bb0*/  IADD3 R13, PT, PT, R13, 0x2, RZ ;  /* 0x000000020d0d7810 */ /* 0x000fc60007ffe0ff */
[----:B------:R-:W-:Y:S01]  /*3bc0*/  FADD R0, R3, R0 ;  /* 0x0000000003007221 */ /* 0x000fe20000000000 */
[----:B------:R2:W-:Y:S01]  /*3bd0*/  STG.E desc[UR8][R14.64], R4 ;  /* 0x000000040e007986 */ /* 0x0005e2000c101908 */
[----:B------:R-:W-:Y:S02]  /*3be0*/  ISETP.NE.AND P0, PT, R13, R8, PT ;  /* 0x000000080d00720c */ /* 0x000fe40003f05270 */
[----:B------:R-:W-:Y:S01]  /*3bf0*/  FADD R0, R3, R0 ;  /* 0x0000000003007221 */ /* 0x000fe20000000000 */
[----:B------:R2:W-:Y:S10]  /*3c00*/  STG.E desc[UR8][R14.64+0x4], R4 ;  /* 0x000004040e007986 */ /* 0x0005f4000c101908 */
[----:B------:R-:W-:Y:S05]  /*3c10*/  @P0 BRA `(.L_x_67) ;  /* 0xfffffffc00e00947 */ /* 0x000fea000383ffff */
.L_x_66:
[----:B0-----:R-:W-:Y:S02]  /*3c20*/  MOV R10, R8 ;  /* 0x00000008000a7202 */ /* 0x001fe40000000f00 */
[----:B------:R-:W-:-:S07]  /*3c30*/  MOV R11, R9 ;  /* 0x00000009000b7202 */ /* 0x000fce0000000f00 */
.L_x_61:
[----:B------:R-:W-:-:S13]  /*3c40*/  LOP3.LUT P1, RZ, R12, 0x1, RZ, 0xc0, !PT ;  /* 0x000000010cff7812 */ /* 0x000fda000782c0ff */
[----:B------:R-:W0:Y:S01]  /*3c50*/  @P1 LDC.64 R12, c[0x0][0x3c0] ;  /* 0x0000f000ff0c1b82 */ /* 0x000e220000000a00 */
[----:B------:R-:W-:Y:S01]  /*3c60*/  @P1 FADD R0, R0, R3 ;  /* 0x0000000300001221 */ /* 0x000fe20000000000 */
[----:B0-----:R-:W-:-:S04]  /*3c70*/  @P1 LEA R12, P0, R10, R12, 0x2 ;  /* 0x0000000c0a0c1211 */ /* 0x001fc800078010ff */
[----:B------:R-:W-:-:S05]  /*3c80*/  @P1 LEA.HI.X R13, R10, R13, R11, 0x2, P0 ;  /* 0x0000000d0a0d1211 */ /* 0x000fca00000f140b */
[----:B------:R0:W-:Y:S01]  /*3c90*/  @P1 STG.E desc[UR8][R12.64], R4 ;  /* 0x000000040c001986 */ /* 0x0001e2000c101908 */
[----:B------:R-:W-:Y:S05]  /*3ca0*/  BRA.U UP1, `(.L_x_68) ;  /* 0xfffffff501c07547 */ /* 0x000fea000b83ffff */
[----:B------:R-:W3:Y:S01]  /*3cb0*/  LDCU UR5, c[0x0][0x384] ;  /* 0x00007080ff0577ac */ /* 0x000ee20008000800 */
[----:B------:R-:W-:-:S04]  /*3cc0*/  UIADD3 UR4, UPT, UPT, UR4, 0x1, URZ ;  /* 0x0000000104047890 */ /* 0x000fc8000fffe0ff */
[----:B---3--:R-:W-:-:S09]  /*3cd0*/  UISETP.NE.AND UP0, UPT, UR4, UR5, UPT ;  /* 0x000000050400728c */ /* 0x008fd2000bf05270 */
[----:B------:R-:W-:Y:S05]  /*3ce0*/  BRA.U !UP0, `(.L_x_9) ;  /* 0x0000002508dc7547 */ /* 0x000fea000b800000 */
[----:B------:R-:W-:Y:S05]  /*3cf0*/  BRA `(.L_x_69) ;  /* 0xfffffff400a87947 */ /* 0x000fea000383ffff */
.L_x_48:
[----:B------:R-:W0:Y:S02]  /*3d00*/  LDCU UR4, c[0x0][0x3a4] ;  /* 0x00007480ff0477ac */ /* 0x000e240008000800 */
[----:B0-----:R-:W-:-:S09]  /*3d10*/  UISETP.GT.AND UP0, UPT, UR4, URZ, UPT ;  /* 0x000000ff0400728c */ /* 0x001fd2000bf04270 */
[----:B------:R-:W-:Y:S05]  /*3d20*/  BRA.U UP0, `(.L_x_70) ;  /* 0x0000000900fc7547 */ /* 0x000fea000b800000 */
        /* <DEDUP_REMOVED lines=9> */
.L_x_71:
[----:B-1----:R-:W-:Y:S01]  /*3dc0*/  FMUL.FTZ R3, R8, R5 ;  /* 0x0000000508037220 */ /* 0x002fe20000410000 */
[----:B------:R-:W-:-:S03]  /*3dd0*/  FMUL.FTZ R0, R5, 0.5 ;  /* 0x3f00000005007820 */ /* 0x000fc60000410000 */
[----:B------:R-:W-:-:S04]  /*3de0*/  FFMA R2, -R3, R3, R8 ;  /* 0x0000000303027223 */ /* 0x000fc80000000108 */
[----:B------:R-:W-:-:S07]  /*3df0*/  FFMA R2, R2, R0, R3 ;  /* 0x0000000002027223 */ /* 0x000fce0000000003 */
.L_x_72:
        /* <DEDUP_REMOVED lines=8> */
.L_x_73:
[C---:B-1----:R-:W-:Y:S01]  /*3e80*/  FMUL.FTZ R3, R5.reuse, R2 ;  /* 0x0000000205037220 */ /* 0x042fe20000410000 */
[----:B------:R-:W-:-:S03]  /*3e90*/  FMUL.FTZ R5, R5, 0.5 ;  /* 0x3f00000005057820 */ /* 0x000fc60000410000 */
[----:B------:R-:W-:-:S04]  /*3ea0*/  FFMA R0, -R3, R3, R2 ;  /* 0x0000000303007223 */ /* 0x000fc80000000102 */
[----:B------:R-:W-:-:S07]  /*3eb0*/  FFMA R0, R0, R5, R3 ;  /* 0x0000000500007223 */ /* 0x000fce0000000003 */
.L_x_74:
        /* <DEDUP_REMOVED lines=8> */
.L_x_75:
        /* <DEDUP_REMOVED lines=20> */
.L_x_76:
[----:B------:R-:W0:Y:S01]  /*4080*/  MUFU.RCP R3, |R0| ;  /* 0x4000000000037308 */ /* 0x000e220000001000 */
[----:B------:R-:W-:Y:S01]  /*4090*/  FSETP.GT.AND P0, PT, |R0|, 1, PT ;  /* 0x3f8000000000780b */ /* 0x000fe20003f04200 */
[----:B------:R-:W-:Y:S01]  /*40a0*/  HFMA2 R5, -RZ, RZ, 0.890625, -0.00056934356689453125 ;  /* 0x3b2090aaff057431 */ /* 0x000fe200000001ff */
[----:B------:R-:W-:Y:S01]  /*40b0*/  MOV R10, 0x3f6ee581 ;  /* 0x3f6ee581000a7802 */ /* 0x000fe20000000f00 */
[----:B------:R-:W1:Y:S01]  /*40c0*/  LDCU UR4, c[0x0][0x3d8] ;  /* 0x00007b00ff0477ac */ /* 0x000e620008000800 */
        /* <DEDUP_REMOVED lines=10> */
[----:B------:R-:W-:-:S04]  /*4170*/  FFMA R3, R3, R2, R3 ;  /* 0x0000000203037223 */ /* 0x000fc80000000003 */
[----:B------:R-:W-:Y:S01]  /*4180*/  @P0 FFMA R3, R10, 1.6832555532455444336, -R3 ;  /* 0x3fd774eb0a030823 */ /* 0x000fe20000000803 */
[----:B------:R-:W-:Y:S01]  /*4190*/  FSETP.NAN.AND P0, PT, |R0|, |R0|, PT ;  /* 0x400000000000720b */ /* 0x000fe20003f08200 */
[----:B------:R-:W-:-:S03]  /*41a0*/  HFMA2 R10, -RZ, RZ, 1.5048828125, 33.21875 ;  /* 0x3e055027ff0a7431 */ /* 0x000fc600000001ff */
        /* <DEDUP_REMOVED lines=10> */
[----:B------:R-:W-:-:S04]  /*4250*/  FADD R5, R2, -1 ;  /* 0xbf80000002057421 */ /* 0x000fc80000000000 */
[----:B------:R-:W-:-:S04]  /*4260*/  FFMA R2, R5, -R10, 0.14084610342979431152 ;  /* 0x3e1039f605027423 */ /* 0x000fc8000000080a */
[----:B------:R-:W-:-:S04]  /*4270*/  FFMA R2, R5, R2, -0.12148627638816833496 ;  /* 0xbdf8cdcc05027423 */ /* 0x000fc80000000002 */
[----:B------:R-:W-:-:S04]  /*4280*/  FFMA R2, R5, R2, 0.13980610668659210205 ;  /* 0x3e0f295505027423 */ /* 0x000fc80000000002 */
[----:B------:R-:W-:-:S04]  /*4290*/  FFMA R2, R5, R2, -0.16684235632419586182 ;  /* 0xbe2ad8b905027423 */ /* 0x000fc80000000002 */
[----:B------:R-:W-:-:S04]  /*42a0*/  FFMA R2, R5, R2, 0.20012299716472625732 ;  /* 0x3e4ced0b05027423 */ /* 0x000fc80000000002 */
[----:B------:R-:W-:-:S04]  /*42b0*/  FFMA R2, R5, R2, -0.24999669194221496582 ;  /* 0xbe7fff2205027423 */ /* 0x000fc80000000002 */
[----:B------:R-:W-:-:S04]  /*42c0*/  FFMA R2, R5, R2, 0.33333182334899902344 ;  /* 0x3eaaaa7805027423 */ /* 0x000fc80000000002 */
[C---:B------:R-:W-:Y:S01]  /*42d0*/  FFMA R10, R5.reuse, R2, -0.5 ;  /* 0xbf000000050a7423 */ /* 0x040fe20000000002 */
[----:B------:R-:W-:Y:S02]  /*42e0*/  FSEL R2, RZ, -23, P0 ;  /* 0xc1b80000ff027808 */ /* 0x000fe40000000000 */
[----:B------:R-:W-:Y:S01]  /*42f0*/  ISETP.GT.U32.AND P0, PT, R0, 0x7f7fffff, PT ;  /* 0x7f7fffff0000780c */ /* 0x000fe20003f04070 */
[----:B------:R-:W-:Y:S02]  /*4300*/  FMUL R10, R5, R10 ;  /* 0x0000000a050a7220 */ /* 0x000fe40000400000 */
[----:B------:R-:W-:Y:S01]  /*4310*/  FFMA R2, R3, 1.1920928955078125e-07, R2 ;  /* 0x3400000003027823 */ /* 0x000fe20000000002 */
[----:B------:R-:W-:Y:S01]  /*4320*/  MOV R3, 0x7f800000 ;  /* 0x7f80000000037802 */ /* 0x000fe20000000f00 */
[----:B------:R-:W-:-:S04]  /*4330*/  FFMA R5, R5, R10, R5 ;  /* 0x0000000a05057223 */ /* 0x000fc80000000005 */
[----:B------:R-:W-:-:S04]  /*4340*/  FFMA R2, R2, 0.69314718246459960938, R5 ;  /* 0x3f31721802027823 */ /* 0x000fc80000000005 */
[C---:B------:R-:W-:Y:S01]  /*4350*/  @P0 FFMA R2, R0.reuse, R3, +INF ;  /* 0x7f80000000020423 */ /* 0x040fe20000000003 */
[----:B------:R-:W-:-:S04]  /*4360*/  FSETP.NEU.AND P0, PT, R0, RZ, PT ;  /* 0x000000ff0000720b */ /* 0x000fc80003f0d000 */
[----:B------:R-:W-:-:S05]  /*4370*/  FSEL R2, R2, -INF , P0 ;  /* 0xff80000002027808 */ /* 0x000fca0000000000 */
[----:B------:R-:W-:Y:S01]  /*4380*/  FADD R3, -R2, R9 ;  /* 0x0000000902037221 */ /* 0x000fe20000000100 */
[----:B------:R-:W-:-:S03]  /*4390*/  HFMA2 R9, -RZ, RZ, 0, 0 ;  /* 0x00000000ff097431 */ /* 0x000fc600000001ff */
[----:B------:R-:W-:-:S07]  /*43a0*/  FADD R3, R4, R3 ;  /* 0x0000000304037221 */ /* 0x000fce0000000000 */
.L_x_85:
[----:B0-----:R-:W-:-:S05]  /*43b0*/  UMOV UR5, URZ ;  /* 0x000000ff00057c82 */ /* 0x001fca0008000000 */
.L_x_84:
[----:B0-----:R-:W0:Y:S01]  /*43c0*/  LDC R2, c[0x0][0x3a8] ;  /* 0x0000ea00ff027b82 */ /* 0x001e220000000800 */
[----:B------:R-:W1:Y:S01]  /*43d0*/  LDCU UR6, c[0x0][0x388] ;  /* 0x00007100ff0677ac */ /* 0x000e620008000800 */
[----:B------:R-:W-:Y:S02]  /*43e0*/  MOV R0, 0x7fffffff ;  /* 0x7fffffff00007802 */ /* 0x000fe40000000f00 */
[----:B------:R-:W-:Y:S01]  /*43f0*/  CS2R R10, SRZ ;  /* 0x00000000000a7805 */ /* 0x000fe2000001ff00 */
[----:B------:R-:W-:-:S04]  /*4400*/  UIADD3 UR5, UPT, UPT, UR5, 0x1, URZ ;  /* 0x0000000105057890 */ /* 0x000fc8000fffe0ff */
[----:B-1----:R-:W-:Y:S01]  /*4410*/  UISETP.NE.AND UP0, UPT, UR5, UR6, UPT ;  /* 0x000000060500728c */ /* 0x002fe2000bf05270 */
        /* <DEDUP_REMOVED lines=12> */
.L_x_80:
        /* <DEDUP_REMOVED lines=26> */
.L_x_79:
[----:B------:R-:W-:-:S04]  /*4680*/  IADD3 R10, PT, PT, R8, -R5, RZ ;  /* 0x80000005080a7210 */ /* 0x000fc80007ffe0ff */
[----:B------:R-:W-:-:S13]  /*4690*/  ISETP.GT.AND P1, PT, R10, 0x2, PT ;  /* 0x000000020a00780c */ /* 0x000fda0003f24270 */
[----:B------:R-:W-:Y:S05]  /*46a0*/  @!P1 BRA `(.L_x_81) ;  /* 0x0000000000389947 */ /* 0x000fea0003800000 */
[----:B-1----:R-:W0:Y:S01]  /*46b0*/  LDC.64 R12, c[0x0][0x3c0] ;  /* 0x0000f000ff0c7b82 */ /* 0x002e220000000a00 */
[----:B------:R-:W-:Y:S02]  /*46c0*/  VIADD R15, R5, 0x2 ;  /* 0x00000002050f7836 */ /* 0x000fe40000000000 */
        /* <DEDUP_REMOVED lines=12> */
.L_x_81:
[----:B------:R-:W-:-:S13]  /*4790*/  ISETP.NE.OR P0, PT, R5, R8, P0 ;  /* 0x000000080500720c */ /* 0x000fda0000705670 */
[----:B------:R-:W-:Y:S05]  /*47a0*/  @!P0 BRA `(.L_x_82) ;  /* 0x0000000000248947 */ /* 0x000fea0003800000 */
.L_x_78:
[----:B0-----:R-:W0:Y:S02]  /*47b0*/  LDC.64 R10, c[0x0][0x3c0] ;  /* 0x0000f000ff0a7b82 */ /* 0x001e240000000a00 */
.L_x_83:
        /* <DEDUP_REMOVED lines=8> */
.L_x_82:
[----:B0-----:R-:W-:Y:S02]  /*4840*/  MOV R10, R8 ;  /* 0x00000008000a7202 */ /* 0x001fe40000000f00 */
[----:B------:R-:W-:-:S07]  /*4850*/  MOV R11, R9 ;  /* 0x00000009000b7202 */ /* 0x000fce0000000f00 */
.L_x_77:
[----:B------:R-:W-:-:S13]  /*4860*/  LOP3.LUT P1, RZ, R2, 0x1, RZ, 0xc0, !PT ;  /* 0x0000000102ff7812 */ /* 0x000fda000782c0ff */
[----:B-12---:R-:W0:Y:S01]  /*4870*/  @P1 LDC.64 R12, c[0x0][0x3c0] ;  /* 0x0000f000ff0c1b82 */ /* 0x006e220000000a00 */
[----:B------:R-:W-:Y:S01]  /*4880*/  @P1 FADD R0, R0, R3 ;  /* 0x0000000300001221 */ /* 0x000fe20000000000 */
[----:B0-----:R-:W-:-:S04]  /*4890*/  @P1 LEA R12, P0, R10, R12, 0x2 ;  /* 0x0000000c0a0c1211 */ /* 0x001fc800078010ff */
[----:B------:R-:W-:-:S05]  /*48a0*/  @P1 LEA.HI.X R13, R10, R13, R11, 0x2, P0 ;  /* 0x0000000d0a0d1211 */ /* 0x000fca00000f140b */
[----:B------:R0:W-:Y:S01]  /*48b0*/  @P1 STG.E desc[UR8][R12.64], R4 ;  /* 0x000000040c001986 */ /* 0x0001e2000c101908 */
[----:B------:R-:W-:Y:S05]  /*48c0*/  BRA.U UP0, `(.L_x_84) ;  /* 0xfffffff900bc7547 */ /* 0x000fea000b83ffff */
[----:B------:R-:W1:Y:S01]  /*48d0*/  LDCU UR5, c[0x0][0x384] ;  /* 0x00007080ff0577ac */ /* 0x000e620008000800 */
[----:B------:R-:W-:-:S04]  /*48e0*/  UIADD3 UR4, UPT, UPT, UR4, 0x1, URZ ;  /* 0x0000000104047890 */ /* 0x000fc8000fffe0ff */
[----:B-1----:R-:W-:-:S09]  /*48f0*/  UISETP.NE.AND UP0, UPT, UR4, UR5, UPT ;  /* 0x000000050400728c */ /* 0x002fd2000bf05270 */
[----:B------:R-:W-:Y:S05]  /*4900*/  BRA.U !UP0, `(.L_x_9) ;  /* 0x0000001908d47547 */ /* 0x000fea000b800000 */
[----:B------:R-:W-:Y:S05]  /*4910*/  BRA `(.L_x_85) ;  /* 0xfffffff800a47947 */ /* 0x000fea000383ffff */
.L_x_70:
        /* <DEDUP_REMOVED lines=9> */
.L_x_86:
[----:B-1----:R-:W-:Y:S01]  /*49b0*/  FMUL.FTZ R3, R8, R11 ;  /* 0x0000000b08037220 */ /* 0x002fe20000410000 */
[----:B------:R-:W-:-:S03]  /*49c0*/  FMUL.FTZ R0, R11, 0.5 ;  /* 0x3f0000000b007820 */ /* 0x000fc60000410000 */
[----:B------:R-:W-:-:S04]  /*49d0*/  FFMA R2, -R3, R3, R8 ;  /* 0x0000000303027223 */ /* 0x000fc80000000108 */
[----:B------:R-:W-:-:S07]  /*49e0*/  FFMA R2, R2, R0, R3 ;  /* 0x0000000002027223 */ /* 0x000fce0000000003 */
.L_x_87:
        /* <DEDUP_REMOVED lines=8> */
.L_x_88:
[C---:B-1----:R-:W-:Y:S01]  /*4a70*/  FMUL.FTZ R3, R11.reuse, R2 ;  /* 0x000000020b037220 */ /* 0x042fe20000410000 */
[----:B------:R-:W-:-:S03]  /*4a80*/  FMUL.FTZ R8, R11, 0.5 ;  /* 0x3f0000000b087820 */ /* 0x000fc60000410000 */
[----:B------:R-:W-:-:S04]  /*4a90*/  FFMA R0, -R3, R3, R2 ;  /* 0x0000000303007223 */ /* 0x000fc80000000102 */
[----:B------:R-:W-:-:S07]  /*4aa0*/  FFMA R0, R0, R8, R3 ;  /* 0x0000000800007223 */ /* 0x000fce0000000003 */
.L_x_89:
        /* <DEDUP_REMOVED lines=8> */
.L_x_90:
[----:B------:R-:W-:Y:S01]  /*4b30*/  @!P1 FSEL R13, R14, 1, !P2 ;  /* 0x3f8000000e0d9808 */ /* 0x000fe20005000000 */
[----:B------:R-:W0:Y:S01]  /*4b40*/  LDCU UR4, c[0x0][0x3dc] ;  /* 0x00007b80ff0477ac */ /* 0x000e220008000800 */
[----:B------:R-:W1:Y:S02]  /*4b50*/  LDC R8, c[0x0][0x3a8] ;  /* 0x0000ea00ff087b82 */ /* 0x000e640000000800 */
[----:B------:R-:W-:-:S04]  /*4b60*/  FSEL R12, R12, R13, P3 ;  /* 0x0000000d0c0c7208 */ /* 0x000fc80001800000 */
[----:B------:R-:W2:Y:S01]  /*4b70*/  MUFU.RCP R0, R12 ;  /* 0x0000000c00007308 */ /* 0x000ea20000001000 */
[----:B0-----:R-:W-:-:S07]  /*4b80*/  MOV R11, UR4 ;  /* 0x00000004000b7c02 */ /* 0x001fce0008000f00 */
[----:B------:R-:W0:Y:S01]  /*4b90*/  FCHK P0, R11, R12 ;  /* 0x0000000c0b007302 */ /* 0x000e220000000000 */
[----:B--2---:R-:W-:Y:S01]  /*4ba0*/  FFMA R3, -R12, R0, 1 ;  /* 0x3f8000000c037423 */ /* 0x004fe20000000100 */
[----:B-1----:R-:W-:-:S03]  /*4bb0*/  LOP3.LUT R8, R8, 0x7ffffffe, RZ, 0xc0, !PT ;  /* 0x7ffffffe08087812 */ /* 0x002fc600078ec0ff */
        /* <DEDUP_REMOVED lines=10> */
.L_x_91:
        /* <DEDUP_REMOVED lines=54> */
.L_x_106:
[----:B012---:R-:W-:-:S05]  /*4fc0*/  UMOV UR5, URZ ;  /* 0x000000ff00057c82 */ /* 0x007fca0008000000 */
.L_x_105:
[----:B0-----:R-:W0:Y:S01]  /*4fd0*/  LDCU UR6, c[0x0][0x3a4] ;  /* 0x00007480ff0677ac */ /* 0x001e220008000800 */
[----:B------:R-:W-:Y:S01]  /*4fe0*/  MOV R0, 0x7fffffff ;  /* 0x7fffffff00007802 */ /* 0x000fe20000000f00 */
[----:B-1----:R-:W1:Y:S01]  /*4ff0*/  LDCU UR7, c[0x0][0x388] ;  /* 0x00007100ff0777ac */ /* 0x002e620008000800 */
[----:B------:R-:W-:Y:S02]  /*5000*/  UIADD3 UR5, UPT, UPT, UR5, 0x1, URZ ;  /* 0x0000000105057890 */ /* 0x000fe4000fffe0ff */
[----:B0-----:R-:W-:Y:S02]  /*5010*/  UISETP.GE.U32.AND UP1, UPT, UR6, 0x4, UPT ;  /* 0x000000040600788c */ /* 0x001fe4000bf26070 */
[----:B-1----:R-:W-:-:S07]  /*5020*/  UISETP.NE.AND UP0, UPT, UR5, UR7, UPT ;  /* 0x000000070500728c */ /* 0x002fce000bf05270 */
[----:B--2---:R-:W-:Y:S05]  /*5030*/  BRA.U !UP1, `(.L_x_92) ;  /* 0x0000000109c87547 */ /* 0x004fea000b800000 */
        /* <DEDUP_REMOVED lines=9> */
.L_x_95:
        /* <DEDUP_REMOVED lines=19> */
.L_x_94:
        /* <DEDUP_REMOVED lines=13> */
.L_x_96:
[----:B------:R-:W-:-:S13]  /*52d0*/  ISETP.NE.OR P0, PT, R2, UR6, P0 ;  /* 0x0000000602007c0c */ /* 0x000fda0008705670 */
[----:B------:R-:W-:Y:S05]  /*52e0*/  @!P0 BRA `(.L_x_92) ;  /* 0x00000000001c8947 */ /* 0x000fea0003800000 */
.L_x_93:
[----:B------:R-:W-:Y:S01]  /*52f0*/  UIADD3 UR6, UPT, UPT, UR6, 0x4, URZ ;  /* 0x0000000406067890 */ /* 0x000fe2000fffe0ff */
[----:B------:R-:W-:-:S04]  /*5300*/  FADD R0, R0, R5 ;  /* 0x0000000500007221 */ /* 0x000fc80000000000 */
[----:B------:R-:W-:Y:S01]  /*5310*/  FADD R0, R0, R5 ;  /* 0x0000000500007221 */ /* 0x000fe20000000000 */
[----:B------:R-:W-:-:S03]  /*5320*/  ISETP.NE.AND P0, PT, R2, UR6, PT ;  /* 0x0000000602007c0c */ /* 0x000fc6000bf05270 */
[----:B------:R-:W-:-:S04]  /*5330*/  FADD R0, R0, R5 ;  /* 0x0000000500007221 */ /* 0x000fc80000000000 */
[----:B------:R-:W-:-:S06]  /*5340*/  FADD R0, R0, R5 ;  /* 0x0000000500007221 */ /* 0x000fcc0000000000 */
[----:B------:R-:W-:Y:S05]  /*5350*/  @P0 BRA `(.L_x_93) ;  /* 0xfffffffc00e40947 */ /* 0x000fea000383ffff */
.L_x_92:
[----:B------:R-:W0:Y:S01]  /*5360*/  LDC R12, c[0x0][0x3a8] ;  /* 0x0000ea00ff0c7b82 */ /* 0x000e220000000800 */
[----:B------:R-:W-:Y:S02]  /*5370*/  ISETP.NE.AND P0, PT, R22, RZ, PT ;  /* 0x000000ff1600720c */ /* 0x000fe40003f05270 */
[----:B0-----:R-:W-:-:S11]  /*5380*/  ISETP.NE.AND P1, PT, R12, 0x1, PT ;  /* 0x000000010c00780c */ /* 0x001fd60003f25270 */
[----:B------:R-:W-:Y:S05]  /*5390*/  @!P0 BRA `(.L_x_97) ;  /* 0x0000000000188947 */ /* 0x000fea0003800000 */
[----:B------:R-:W-:Y:S01]  /*53a0*/  ISETP.NE.AND P0, PT, R22, 0x1, PT ;  /* 0x000000011600780c */ /* 0x000fe20003f05270 */
[----:B------:R-:W-:-:S03]  /*53b0*/  FADD R0, R0, R5 ;  /* 0x0000000500007221 */ /* 0x000fc60000000000 */
[----:B------:R-:W-:-:S09]  /*53c0*/  ISETP.NE.AND P2, PT, R22, 0x2, P0 ;  /* 0x000000021600780c */ /* 0x000fd20000745270 */
[----:B------:R-:W-:-:S04]  /*53d0*/  @P0 FADD R10, R0, R5 ;  /* 0x00000005000a0221 */ /* 0x000fc80000000000 */
[----:B------:R-:W-:-:S05]  /*53e0*/  @P2 FADD R10, R10, R5 ;  /* 0x000000050a0a2221 */ /* 0x000fca0000000000 */
[----:B------:R-:W-:-:S07]  /*53f0*/  @P0 MOV R0, R10 ;  /* 0x0000000a00000202 */ /* 0x000fce0000000f00 */
.L_x_97:
[----:B------:R-:W-:Y:S01]  /*5400*/  CS2R R10, SRZ ;  /* 0x00000000000a7805 */ /* 0x000fe2000001ff00 */
[----:B------:R-:W-:Y:S06]  /*5410*/  @!P1 BRA `(.L_x_98) ;  /* 0x0000000400089947 */ /* 0x000fec0003800000 */
        /* <DEDUP_REMOVED lines=10> */
.L_x_101:
[C---:B-1----:R-:W-:Y:S01]  /*54c0*/  IADD3 R15, PT, PT, R13.reuse, 0x2, RZ ;  /* 0x000000020d0f7810 */ /* 0x042fe20007ffe0ff */
[C---:B------:R-:W-:Y:S01]  /*54d0*/  VIADD R21, R13.reuse, 0x6 ;  /* 0x000000060d157836 */ /* 0x040fe20000000000 */
[C---:B------:R-:W-:Y:S01]  /*54e0*/  IADD3 R19, PT, PT, R13.reuse, 0x4, RZ ;  /* 0x000000040d137810 */ /* 0x040fe20007ffe0ff */
[----:B0-----:R-:W-:-:S04]  /*54f0*/  IMAD.WIDE.U32 R16, R13, 0x4, R10 ;  /* 0x000000040d107825 */ /* 0x001fc800078e000a */
[----:B------:R-:W-:Y:S01]  /*5500*/  FADD R0, R3, R0 ;  /* 0x0000000003007221 */ /* 0x000fe20000000000 */
[----:B------:R-:W-:Y:S01]  /*5510*/  IADD3 R13, PT, PT, R13, 0x8, RZ ;  /* 0x000000080d0d7810 */ /* 0x000fe20007ffe0ff */
[----:B------:R-:W-:-:S04]  /*5520*/  IMAD.WIDE.U32 R14, R15, 0x4, R10 ;  /* 0x000000040f0e7825 */ /* 0x000fc800078e000a */
[----:B------:R-:W-:Y:S01]  /*5530*/  FADD R0, R3, R0 ;  /* 0x0000000003007221 */ /* 0x000fe20000000000 */
[----:B------:R1:W-:Y:S01]  /*5540*/  STG.E desc[UR8][R16.64], R4 ;  /* 0x0000000410007986 */ /* 0x0003e2000c101908 */
[----:B------:R-:W-:Y:S01]  /*5550*/  ISETP.GE.AND P1, PT, R13, R24, PT ;  /* 0x000000180d00720c */ /* 0x000fe20003f26270 */
[----:B------:R-:W-:-:S04]  /*5560*/  IMAD.WIDE.U32 R18, R19, 0x4, R10 ;  /* 0x0000000413127825 */ /* 0x000fc800078e000a */
[----:B------:R-:W-:Y:S01]  /*5570*/  FADD R0, R3, R0 ;  /* 0x0000000003007221 */ /* 0x000fe20000000000 */
[----:B------:R1:W-:Y:S01]  /*5580*/  STG.E desc[UR8][R16.64+0x4], R4 ;  /* 0x0000040410007986 */ /* 0x0003e2000c101908 */
[----:B------:R-:W-:-:S04]  /*5590*/  IMAD.WIDE.U32 R20, R21, 0x4, R10 ;  /* 0x0000000415147825 */ /* 0x000fc800078e000a */
        /* <DEDUP_REMOVED lines=11> */
[----:B------:R-:W-:Y:S05]  /*5650*/  @!P1 BRA `(.L_x_101) ;  /* 0xfffffffc00989947 */ /* 0x000fea000383ffff */
.L_x_100:
[----:B------:R-:W-:-:S04]  /*5660*/  IADD3 R10, PT, PT, R8, -R13, RZ ;  /* 0x8000000d080a7210 */ /* 0x000fc80007ffe0ff */
        /* <DEDUP_REMOVED lines=16> */
.L_x_102:
[----:B------:R-:W-:-:S13]  /*5770*/  ISETP.NE.OR P0, PT, R13, R8, P0 ;  /* 0x000000080d00720c */ /* 0x000fda0000705670 */
[----:B------:R-:W-:Y:S05]  /*5780*/  @!P0 BRA `(.L_x_103) ;  /* 0x0000000000248947 */ /* 0x000fea0003800000 */
.L_x_99:
[----:B0-----:R-:W0:Y:S02]  /*5790*/  LDC.64 R10, c[0x0][0x3c0] ;  /* 0x0000f000ff0a7b82 */ /* 0x001e240000000a00 */
.L_x_104:
        /* <DEDUP_REMOVED lines=8> */
.L_x_103:
[----:B0-----:R-:W-:Y:S02]  /*5820*/  MOV R10, R8 ;  /* 0x00000008000a7202 */ /* 0x001fe40000000f00 */
[----:B------:R-:W-:-:S07]  /*5830*/  MOV R11, R9 ;  /* 0x00000009000b7202 */ /* 0x000fce0000000f00 */
.L_x_98:
        /* <DEDUP_REMOVED lines=12> */
.L_x_15:
        /* <DEDUP_REMOVED lines=12> */
.L_x_108:
[----:B-1----:R-:W-:Y:S01]  /*59c0*/  FMUL.FTZ R3, R8, R5 ;  /* 0x0000000508037220 */ /* 0x002fe20000410000 */
[----:B------:R-:W-:-:S03]  /*59d0*/  FMUL.FTZ R4, R5, 0.5 ;  /* 0x3f00000005047820 */ /* 0x000fc60000410000 */
[----:B------:R-:W-:-:S04]  /*59e0*/  FFMA R2, -R3, R3, R8 ;  /* 0x0000000303027223 */ /* 0x000fc80000000108 */
[----:B------:R-:W-:-:S07]  /*59f0*/  FFMA R2, R2, R4, R3 ;  /* 0x0000000402027223 */ /* 0x000fce0000000003 */
.L_x_109:
        /* <DEDUP_REMOVED lines=8> */
.L_x_110:
[C---:B-1----:R-:W-:Y:S01]  /*5a80*/  FMUL.FTZ R3, R5.reuse, R2 ;  /* 0x0000000205037220 */ /* 0x042fe20000410000 */
[----:B------:R-:W-:-:S03]  /*5a90*/  FMUL.FTZ R4, R5, 0.5 ;  /* 0x3f00000005047820 */ /* 0x000fc60000410000 */
[----:B------:R-:W-:-:S04]  /*5aa0*/  FFMA R2, -R3, R3, R2 ;  /* 0x0000000303027223 */ /* 0x000fc80000000102 */
[----:B------:R-:W-:-:S07]  /*5ab0*/  FFMA R2, R2, R4, R3 ;  /* 0x0000000402027223 */ /* 0x000fce0000000003 */
.L_x_111:
        /* <DEDUP_REMOVED lines=8> */
.L_x_112:
[----:B------:R-:W0:Y:S01]  /*5b40*/  LDC R2, c[0x0][0x388] ;  /* 0x0000e200ff027b82 */ /* 0x000e220000000800 */
[----:B------:R-:W-:Y:S01]  /*5b50*/  UMOV UR4, URZ ;  /* 0x000000ff00047c82 */ /* 0x000fe20008000000 */
[C---:B0-----:R-:W-:Y:S02]  /*5b60*/  LOP3.LUT R4, R2.reuse, 0x3, RZ, 0xc0, !PT ;  /* 0x0000000302047812 */ /* 0x041fe400078ec0ff */
[----:B------:R-:W-:-:S07]  /*5b70*/  LOP3.LUT R2, R2, 0x7ffffffc, RZ, 0xc0, !PT ;  /* 0x7ffffffc02027812 */ /* 0x000fce00078ec0ff */
.L_x_118:
[----:B------:R-:W0:Y:S01]  /*5b80*/  LDCU UR5, c[0x0][0x388] ;  /* 0x00007100ff0577ac */ /* 0x000e220008000800 */
[----:B------:R-:W1:Y:S01]  /*5b90*/  LDCU UR6, c[0x0][0x384] ;  /* 0x00007080ff0677ac */ /* 0x000e620008000800 */
[----:B------:R-:W-:Y:S02]  /*5ba0*/  UIADD3 UR4, UPT, UPT, UR4, 0x1, URZ ;  /* 0x0000000104047890 */ /* 0x000fe4000fffe0ff */
[----:B0-----:R-:W-:Y:S02]  /*5bb0*/  UISETP.GE.U32.AND UP0, UPT, UR5, 0x4, UPT ;  /* 0x000000040500788c */ /* 0x001fe4000bf06070 */
[----:B-1----:R-:W-:-:S07]  /*5bc0*/  UISETP.NE.AND UP1, UPT, UR4, UR6, UPT ;  /* 0x000000060400728c */ /* 0x002fce000bf25270 */
[----:B------:R-:W-:Y:S05]  /*5bd0*/  BRA.U !UP0, `(.L_x_113) ;  /* 0x0000000108547547 */ /* 0x000fea000b800000 */
[----:B------:R-:W-:Y:S01]  /*5be0*/  ISETP.GT.AND P0, PT, R2, RZ, PT ;  /* 0x000000ff0200720c */ /* 0x000fe20003f04270 */
[----:B------:R-:W-:-:S12]  /*5bf0*/  HFMA2 R3, -RZ, RZ, 0, 0 ;  /* 0x00000000ff037431 */ /* 0x000fd800000001ff */
[----:B------:R-:W-:Y:S05]  /*5c00*/  @!P0 BRA `(.L_x_114) ;  /* 0x0000000000448947 */ /* 0x000fea0003800000 */
[----:B------:R-:W-:Y:S02]  /*5c10*/  IADD3 R5, PT, PT, R2, -R3, RZ ;  /* 0x8000000302057210 */ /* 0x000fe40007ffe0ff */
[----:B------:R-:W-:Y:S02]  /*5c20*/  PLOP3.LUT P0, PT, PT, PT, PT, 0x80, 0x8 ;  /* 0x000000000008781c */ /* 0x000fe40003f0f070 */
[----:B------:R-:W-:-:S13]  /*5c30*/  ISETP.GT.AND P1, PT, R5, 0xc, PT ;  /* 0x0000000c0500780c */ /* 0x000fda0003f24270 */
[----:B------:R-:W-:Y:S05]  /*5c40*/  @!P1 BRA `(.L_x_115) ;  /* 0x0000000000189947 */ /* 0x000fea0003800000 */
[----:B------:R-:W-:Y:S02]  /*5c50*/  PLOP3.LUT P0, PT, PT, PT, PT, 0x8, 0x80 ;  /* 0x000000000080781c */ /* 0x000fe40003f0e170 */
[----:B------:R-:W-:-:S11]  /*5c60*/  IADD3 R0, PT, PT, R2, -0xc, RZ ;  /* 0xfffffff402007810 */ /* 0x000fd60007ffe0ff */
.L_x_116:
[----:B------:R-:W-:-:S04]  /*5c70*/  IADD3 R3, PT, PT, R3, 0x10, RZ ;  /* 0x0000001003037810 */ /* 0x000fc80007ffe0ff */
[----:B------:R-:W-:-:S13]  /*5c80*/  ISETP.GE.AND P1, PT, R3, R0, PT ;  /* 0x000000000300720c */ /* 0x000fda0003f26270 */
[----:B------:R-:W-:Y:S05]  /*5c90*/  @!P1 BRA `(.L_x_116) ;  /* 0xfffffffc00f49947 */ /* 0x000fea000383ffff */
[----:B------:R-:W-:-:S07]  /*5ca0*/  MOV R0, 0x7fffffff ;  /* 0x7fffffff00007802 */ /* 0x000fce0000000f00 */
.L_x_115:
[----:B------:R-:W-:-:S04]  /*5cb0*/  IADD3 R5, PT, PT, R2, -R3, RZ ;  /* 0x8000000302057210 */ /* 0x000fc80007ffe0ff */
[----:B------:R-:W-:-:S13]  /*5cc0*/  ISETP.GT.AND P1, PT, R5, 0x4, PT ;  /* 0x000000040500780c */ /* 0x000fda0003f24270 */
[----:B------:R-:W-:Y:S02]  /*5cd0*/  @P1 PLOP3.LUT P0, PT, PT, PT, PT, 0x8, 0x80 ;  /* 0x000000000080181c */ /* 0x000fe40003f0e170 */
[----:B------:R-:W-:Y:S02]  /*5ce0*/  @P1 IADD3 R3, PT, PT, R3, 0x8, RZ ;  /* 0x0000000803031810 */ /* 0x000fe40007ffe0ff */
[----:B------:R-:W-:Y:S02]  /*5cf0*/  @P1 MOV R0, 0x7fffffff ;  /* 0x7fffffff00001802 */ /* 0x000fe40000000f00 */
[----:B------:R-:W-:-:S13]  /*5d00*/  ISETP.NE.OR P0, PT, R3, R2, P0 ;  /* 0x000000020300720c */ /* 0x000fda0000705670 */
[----:B------:R-:W-:Y:S05]  /*5d10*/  @!P0 BRA `(.L_x_113) ;  /* 0x0000000000048947 */ /* 0x000fea0003800000 */
.L_x_114:
[----:B------:R-:W-:-:S07]  /*5d20*/  MOV R0, 0x7fffffff ;  /* 0x7fffffff00007802 */ /* 0x000fce0000000f00 */
.L_x_113:
[----:B------:R-:W-:-:S13]  /*5d30*/  ISETP.NE.AND P0, PT, R4, RZ, PT ;  /* 0x000000ff0400720c */ /* 0x000fda0003f05270 */
[----:B------:R-:W-:Y:S05]  /*5d40*/  @!P0 BRA `(.L_x_117) ;  /* 0x00000000000c8947 */ /* 0x000fea0003800000 */
[----:B------:R-:W-:Y:S02]  /*5d50*/  ISETP.NE.AND P0, PT, R4, 0x1, PT ;  /* 0x000000010400780c */ /* 0x000fe40003f05270 */
[----:B------:R-:W-:-:S11]  /*5d60*/  MOV R0, 0x7fffffff ;  /* 0x7fffffff00007802 */ /* 0x000fd60000000f00 */
[----:B------:R-:W-:-:S07]  /*5d70*/  @P0 MOV R0, 0x7fffffff ;  /* 0x7fffffff00000802 */ /* 0x000fce0000000f00 */
.L_x_117:
[----:B------:R-:W-:Y:S05]  /*5d80*/  BRA.U UP1, `(.L_x_118) ;  /* 0xfffffffd017c7547 */ /* 0x000fea000b83ffff */
[----:B------:R-:W-:Y:S05]  /*5d90*/  BRA `(.L_x_9) ;  /* 0x0000000400b07947 */ /* 0x000fea0003800000 */
.L_x_107:
        /* <DEDUP_REMOVED lines=9> */
.L_x_119:
[----:B-1----:R-:W-:Y:S01]  /*5e30*/  FMUL.FTZ R3, R8, R9 ;  /* 0x0000000908037220 */ /* 0x002fe20000410000 */
[----:B------:R-:W-:-:S03]  /*5e40*/  FMUL.FTZ R0, R9, 0.5 ;  /* 0x3f00000009007820 */ /* 0x000fc60000410000 */
[----:B------:R-:W-:-:S04]  /*5e50*/  FFMA R2, -R3, R3, R8 ;  /* 0x0000000303027223 */ /* 0x000fc80000000108 */
[----:B------:R-:W-:-:S07]  /*5e60*/  FFMA R2, R2, R0, R3 ;  /* 0x0000000002027223 */ /* 0x000fce0000000003 */
.L_x_120:
        /* <DEDUP_REMOVED lines=8> */
.L_x_121:
[C---:B-1----:R-:W-:Y:S01]  /*5ef0*/  FMUL.FTZ R3, R9.reuse, R2 ;  /* 0x0000000209037220 */ /* 0x042fe20000410000 */
[----:B------:R-:W-:-:S03]  /*5f00*/  FMUL.FTZ R4, R9, 0.5 ;  /* 0x3f00000009047820 */ /* 0x000fc60000410000 */
[----:B------:R-:W-:-:S04]  /*5f10*/  FFMA R0, -R3, R3, R2 ;  /* 0x0000000303007223 */ /* 0x000fc80000000102 */
[----:B------:R-:W-:-:S07]  /*5f20*/  FFMA R0, R0, R4, R3 ;  /* 0x0000000400007223 */ /* 0x000fce0000000003 */
.L_x_122:
[----:B------:R-:W-:Y:S01]  /*5f30*/  UMOV UR4, 0x6b1b3215 ;  /* 0x6b1b321500047882 */ /* 0x000fe20000000000 */
[----:B------:R-:W-:Y:S01]  /*5f40*/  FADD R3, -R0, -1.9780999965376302474e-36 ;  /* 0x8428473400037421 */ /* 0x000fe20000000100 */
[----:B------:R-:W-:-:S04]  /*5f50*/  MOV R0, UR4 ;  /* 0x0000000400007c02 */ /* 0x000fc80008000f00 */
[----:B------:R-:W0:Y:S02]  /*5f60*/  FCHK P0, R0, R3 ;  /* 0x0000000300007302 */ /* 0x000e240000000000 */
[----:B0-----:R-:W-:Y:S05]  /*5f70*/  @!P0 BRA `(.L_x_123) ;  /* 0x00000000000c8947 */ /* 0x001fea0003800000 */
[----:B------:R-:W-:Y:S01]  /*5f80*/  IMAD.MOV.U32 R2, RZ, RZ, 0x6b1b3215 ;  /* 0x6b1b3215ff027424 */ /* 0x000fe200078e00ff */
[----:B------:R-:W-:-:S07]  /*5f90*/  MOV R15, 0x5fb0 ;  /* 0x00005fb0000f7802 */ /* 0x000fce0000000f00 */
[----:B------:R-:W-:Y:S05]  /*5fa0*/  CALL.REL.NOINC `($__internal_1_$__cuda_sm3x_div_rn_noftz_f32_slowpath) ;  /* 0x0000000400b47944 */ /* 0x000fea0003c00000 */
.L_x_123:
[----:B------:R-:W0:Y:S01]  /*5fb0*/  LDC R0, c[0x0][0x3a4] ;  /* 0x0000e900ff007b82 */ /* 0x000e220000000800 */
[----:B------:R-:W-:Y:S01]  /*5fc0*/  UMOV UR4, URZ ;  /* 0x000000ff00047c82 */ /* 0x000fe20008000000 */
[C---:B0-----:R-:W-:Y:S02]  /*5fd0*/  LOP3.LUT R8, R0.reuse, 0x3, RZ, 0xc0, !PT ;  /* 0x0000000300087812 */ /* 0x041fe400078ec0ff */
[----:B------:R-:W-:-:S07]  /*5fe0*/  LOP3.LUT R2, R0, 0x7ffffffc, RZ, 0xc0, !PT ;  /* 0x7ffffffc00027812 */ /* 0x000fce00078ec0ff */
.L_x_131:
[----:B------:R-:W0:Y:S01]  /*5ff0*/  LDCU UR5, c[0x0][0x384] ;  /* 0x00007080ff0577ac */ /* 0x000e220008000800 */
[----:B------:R-:W-:-:S04]  /*6000*/  UIADD3 UR4, UPT, UPT, UR4, 0x1, URZ ;  /* 0x0000000104047890 */ /* 0x000fc8000fffe0ff */
[----:B0-----:R-:W-:-:S03]  /*6010*/  UISETP.NE.AND UP0, UPT, UR4, UR5, UPT ;  /* 0x000000050400728c */ /* 0x001fc6000bf05270 */
[----:B------:R-:W-:-:S08]  /*6020*/  UMOV UR5, URZ ;  /* 0x000000ff00057c82 */ /* 0x000fd00008000000 */
.L_x_130:
[----:B------:R-:W0:Y:S01]  /*6030*/  LDCU UR6, c[0x0][0x3a4] ;  /* 0x00007480ff0677ac */ /* 0x000e220008000800 */
[----:B------:R-:W-:Y:S01]  /*6040*/  MOV R0, 0x7fffffff ;  /* 0x7fffffff00007802 */ /* 0x000fe20000000f00 */
[----:B------:R-:W1:Y:S01]  /*6050*/  LDCU UR7, c[0x0][0x388] ;  /* 0x00007100ff0777ac */ /* 0x000e620008000800 */
[----:B------:R-:W-:Y:S02]  /*6060*/  UIADD3 UR5, UPT, UPT, UR5, 0x1, URZ ;  /* 0x0000000105057890 */ /* 0x000fe4000fffe0ff */
[----:B0-----:R-:W-:Y:S02]  /*6070*/  UISETP.GE.U32.AND UP2, UPT, UR6, 0x4, UPT ;  /* 0x000000040600788c */ /* 0x001fe4000bf46070 */
[----:B-1----:R-:W-:-:S07]  /*6080*/  UISETP.NE.AND UP1, UPT, UR5, UR7, UPT ;  /* 0x000000070500728c */ /* 0x002fce000bf25270 */
        /* <DEDUP_REMOVED lines=10> */
.L_x_127:
        /* <DEDUP_REMOVED lines=19> */
.L_x_126:
        /* <DEDUP_REMOVED lines=13> */
.L_x_128:
[----:B------:R-:W-:-:S13]  /*6330*/  ISETP.NE.OR P0, PT, R2, UR6, P0 ;  /* 0x0000000602007c0c */ /* 0x000fda0008705670 */
[----:B------:R-:W-:Y:S05]  /*6340*/  @!P0 BRA `(.L_x_124) ;  /* 0x00000000001c8947 */ /* 0x000fea0003800000 */
.L_x_125:
[----:B------:R-:W-:Y:S01]  /*6350*/  UIADD3 UR6, UPT, UPT, UR6, 0x4, URZ ;  /* 0x0000000406067890 */ /* 0x000fe2000fffe0ff */
[----:B------:R-:W-:-:S04]  /*6360*/  FADD R0, R0, R5 ;  /* 0x0000000500007221 */ /* 0x000fc80000000000 */
[----:B------:R-:W-:Y:S01]  /*6370*/  FADD R0, R0, R5 ;  /* 0x0000000500007221 */ /* 0x000fe20000000000 */
[----:B------:R-:W-:-:S03]  /*6380*/  ISETP.NE.AND P0, PT, R2, UR6, PT ;  /* 0x0000000602007c0c */ /* 0x000fc6000bf05270 */
[----:B------:R-:W-:-:S04]  /*6390*/  FADD R0, R0, R5 ;  /* 0x0000000500007221 */ /* 0x000fc80000000000 */
[----:B------:R-:W-:-:S06]  /*63a0*/  FADD R0, R0, R5 ;  /* 0x0000000500007221 */ /* 0x000fcc0000000000 */
[----:B------:R-:W-:Y:S05]  /*63b0*/  @P0 BRA `(.L_x_125) ;  /* 0xfffffffc00e40947 */ /* 0x000fea000383ffff */
.L_x_124:
        /* <DEDUP_REMOVED lines=8> */
.L_x_129:
[----:B------:R-:W-:Y:S05]  /*6440*/  BRA.U UP1, `(.L_x_130) ;  /* 0xfffffff901f87547 */ /* 0x000fea000b83ffff */
[----:B------:R-:W-:Y:S05]  /*6450*/  BRA.U UP0, `(.L_x_131) ;  /* 0xfffffff900e47547 */ /* 0x000fea000b83ffff */
.L_x_9:
[----:B0-2---:R-:W0:Y:S01]  /*6460*/  F2F.F64.F32 R2, R0 ;  /* 0x0000000000027310 */ /* 0x005e220000201800 */
[----:B-1----:R-:W-:Y:S01]  /*6470*/  MOV R8, 0x0 ;  /* 0x0000000000087802 */ /* 0x002fe20000000f00 */
[----:B------:R-:W1:Y:S05]  /*6480*/  LDCU.64 UR4, c[0x4][0x8] ;  /* 0x01000100ff0477ac */ /* 0x000e6a0008000a00 */
[----:B------:R-:W2:Y:S01]  /*6490*/  LDC.64 R8, c[0x4][R8] ;  /* 0x0100000008087b82 */ /* 0x000ea20000000a00 */
[----:B0-----:R0:W-:Y:S01]  /*64a0*/  STL.64 [R1], R2 ;  /* 0x0000000201007387 */ /* 0x0011e20000100a00 */
[----:B-1----:R-:W-:Y:S02]  /*64b0*/  MOV R4, UR4 ;  /* 0x0000000400047c02 */ /* 0x002fe40008000f00 */
[----:B------:R-:W-:-:S07]  /*64c0*/  MOV R5, UR5 ;  /* 0x0000000500057c02 */ /* 0x000fce0008000f00 */
[----:B------:R-:W-:-:S07]  /*64d0*/  LEPC R20, `(.L_x_132) ;  /* 0x000000001014794e */ /* 0x000fce0000000000 */
[----:B0-2---:R-:W-:Y:S05]  /*64e0*/  CALL.ABS.NOINC R8 ;  /* 0x0000000008007343 */ /* 0x005fea0003c00000 */
.L_x_132:
[----:B------:R-:W-:Y:S05]  /*64f0*/  EXIT ;  /* 0x000000000000794d */ /* 0x000fea0003800000 */
        .weak           $__internal_0_$__cuda_sm20_sqrt_rn_f32_slowpath
        .type           $__internal_0_$__cuda_sm20_sqrt_rn_f32_slowpath,@function
        .size           $__internal_0_$__cuda_sm20_sqrt_rn_f32_slowpath,($__internal_1_$__cuda_sm3x_div_rn_noftz_f32_slowpath - $__internal_0_$__cuda_sm20_sqrt_rn_f32_slowpath)
$__internal_0_$__cuda_sm20_sqrt_rn_f32_slowpath:
[----:B------:R-:W-:-:S13]  /*6500*/  LOP3.LUT P0, RZ, R2, 0x7fffffff, RZ, 0xc0, !PT ;  /* 0x7fffffff02ff7812 */ /* 0x000fda000780c0ff */
[----:B------:R-:W-:Y:S01]  /*6510*/  @!P0 MOV R3, R2 ;  /* 0x0000000200038202 */ /* 0x000fe20000000f00 */
[----:B------:R-:W-:Y:S06]  /*6520*/  @!P0 BRA `(.L_x_133) ;  /* 0x0000000000448947 */ /* 0x000fec0003800000 */
[----:B------:R-:W-:-:S13]  /*6530*/  FSETP.GEU.FTZ.AND P0, PT, R2, RZ, PT ;  /* 0x000000ff0200720b */ /* 0x000fda0003f1e000 */
[----:B------:R-:W-:Y:S01]  /*6540*/  @!P0 MOV R3, 0x7fffffff ;  /* 0x7fffffff00038802 */ /* 0x000fe20000000f00 */
[----:B------:R-:W-:Y:S06]  /*6550*/  @!P0 BRA `(.L_x_133) ;  /* 0x0000000000388947 */ /* 0x000fec0003800000 */
[----:B------:R-:W-:-:S13]  /*6560*/  FSETP.GTU.FTZ.AND P0, PT, |R2|, +INF , PT ;  /* 0x7f8000000200780b */ /* 0x000fda0003f1c200 */
[----:B------:R-:W-:Y:S01]  /*6570*/  @P0 FADD.FTZ R3, R2, 1 ;  /* 0x3f80000002030421 */ /* 0x000fe20000010000 */
[----:B------:R-:W-:Y:S06]  /*6580*/  @P0 BRA `(.L_x_133) ;  /* 0x00000000002c0947 */ /* 0x000fec0003800000 */
[----:B------:R-:W-:-:S13]  /*6590*/  FSETP.NEU.FTZ.AND P0, PT, |R2|, +INF , PT ;  /* 0x7f8000000200780b */ /* 0x000fda0003f1d200 */
[----:B------:R-:W-:Y:S01]  /*65a0*/  @!P0 MOV R3, R2 ;  /* 0x0000000200038202 */ /* 0x000fe20000000f00 */
[----:B------:R-:W-:Y:S06]  /*65b0*/  @!P0 BRA `(.L_x_133) ;  /* 0x0000000000208947 */ /* 0x000fec0003800000 */
[----:B------:R-:W-:-:S04]  /*65c0*/  FFMA R2, R2, 1.84467440737095516160e+19, RZ ;  /* 0x5f80000002027823 */ /* 0x000fc800000000ff */
[----:B------:R-:W0:Y:S02]  /*65d0*/  MUFU.RSQ R3, R2 ;  /* 0x0000000200037308 */ /* 0x000e240000001400 */
[----:B0-----:R-:W-:Y:S01]  /*65e0*/  FMUL.FTZ R15, R2, R3 ;  /* 0x00000003020f7220 */ /* 0x001fe20000410000 */
[----:B------:R-:W-:-:S03]  /*65f0*/  FMUL.FTZ R3, R3, 0.5 ;  /* 0x3f00000003037820 */ /* 0x000fc60000410000 */
[----:B------:R-:W-:-:S04]  /*6600*/  FADD.FTZ R8, -R15, -RZ ;  /* 0x800000ff0f087221 */ /* 0x000fc80000010100 */
[----:B------:R-:W-:-:S04]  /*6610*/  FFMA R8, R15, R8, R2 ;  /* 0x000000080f087223 */ /* 0x000fc80000000002 */
[----:B------:R-:W-:-:S04]  /*6620*/  FFMA R3, R8, R3, R15 ;  /* 0x0000000308037223 */ /* 0x000fc8000000000f */
[----:B------:R-:W-:-:S07]  /*6630*/  FMUL.FTZ R3, R3, 2.3283064365386962891e-10 ;  /* 0x2f80000003037820 */ /* 0x000fce0000410000 */
.L_x_133:
[----:B------:R-:W-:Y:S01]  /*6640*/  MOV R8, R3 ;  /* 0x0000000300087202 */ /* 0x000fe20000000f00 */
[----:B------:R-:W-:Y:S01]  /*6650*/  HFMA2 R3, -RZ, RZ, 0, 0 ;  /* 0x00000000ff037431 */ /* 0x000fe200000001ff */
[----:B------:R-:W-:-:S04]  /*6660*/  MOV R2, R10 ;  /* 0x0000000a00027202 */ /* 0x000fc80000000f00 */
[----:B------:R-:W-:Y:S05]  /*6670*/  RET.REL.NODEC R2 `(_Z7computefiiffffffiiffffPffffffffffffff) ;  /* 0xffffff9802607950 */ /* 0x000fea0003c3ffff */
        .weak           $__internal_1_$__cuda_sm3x_div_rn_noftz_f32_slowpath
        .type           $__internal_1_$__cuda_sm3x_div_rn_noftz_f32_slowpath,@function
        .size           $__internal_1_$__cuda_sm3x_div_rn_noftz_f32_slowpath,(.L_x_144 - $__internal_1_$__cuda_sm3x_div_rn_noftz_f32_slowpath)
$__internal_1_$__cuda_sm3x_div_rn_noftz_f32_slowpath:
[----:B------:R-:W-:Y:S02]  /*6680*/  SHF.R.U32.HI R16, RZ, 0x17, R3 ;  /* 0x00000017ff107819 */ /* 0x000fe40000011603 */
[----:B------:R-:W-:Y:S02]  /*6690*/  SHF.R.U32.HI R17, RZ, 0x17, R2 ;  /* 0x00000017ff117819 */ /* 0x000fe40000011602 */
[----:B------:R-:W-:Y:S02]  /*66a0*/  LOP3.LUT R16, R16, 0xff, RZ, 0xc0, !PT ;  /* 0x000000ff10107812 */ /* 0x000fe400078ec0ff */
[----:B------:R-:W-:Y:S02]  /*66b0*/  LOP3.LUT R21, R17, 0xff, RZ, 0xc0, !PT ;  /* 0x000000ff11157812 */ /* 0x000fe400078ec0ff */
[----:B------:R-:W-:Y:S02]  /*66c0*/  IADD3 R19, PT, PT, R16, -0x1, RZ ;  /* 0xffffffff10137810 */ /* 0x000fe40007ffe0ff */
[----:B------:R-:W-:-:S02]  /*66d0*/  IADD3 R18, PT, PT, R21, -0x1, RZ ;  /* 0xffffffff15127810 */ /* 0x000fc40007ffe0ff */
[----:B------:R-:W-:-:S04]  /*66e0*/  ISETP.GT.U32.AND P0, PT, R19, 0xfd, PT ;  /* 0x000000fd1300780c */ /* 0x000fc80003f04070 */
[----:B------:R-:W-:-:S13]  /*66f0*/  ISETP.GT.U32.OR P0, PT, R18, 0xfd, P0 ;  /* 0x000000fd1200780c */ /* 0x000fda0000704470 */
[----:B------:R-:W-:Y:S01]  /*6700*/  @!P0 MOV R17, RZ ;  /* 0x000000ff00118202 */ /* 0x000fe20000000f00 */
[----:B------:R-:W-:Y:S06]  /*6710*/  @!P0 BRA `(.L_x_134) ;  /* 0x00000000005c8947 */ /* 0x000fec0003800000 */
[----:B------:R-:W-:Y:S02]  /*6720*/  FSETP.GTU.FTZ.AND P0, PT, |R2|, +INF , PT ;  /* 0x7f8000000200780b */ /* 0x000fe40003f1c200 */
[----:B------:R-:W-:-:S04]  /*6730*/  FSETP.GTU.FTZ.AND P4, PT, |R3|, +INF , PT ;  /* 0x7f8000000300780b */ /* 0x000fc80003f9c200 */
[----:B------:R-:W-:-:S13]  /*6740*/  PLOP3.LUT P0, PT, P0, P4, PT, 0xf8, 0x8f ;  /* 0x00000000008f781c */ /* 0x000fda0000709f70 */
[----:B------:R-:W-:Y:S05]  /*6750*/  @P0 BRA `(.L_x_135) ;  /* 0x0000000400440947 */ /* 0x000fea0003800000 */
[----:B------:R-:W-:-:S13]  /*6760*/  LOP3.LUT P0, RZ, R3, 0x7fffffff, R2, 0xc8, !PT ;  /* 0x7fffffff03ff7812 */ /* 0x000fda000780c802 */
[----:B------:R-:W-:Y:S05]  /*6770*/  @!P0 BRA `(.L_x_136) ;  /* 0x0000000400348947 */ /* 0x000fea0003800000 */
[C---:B------:R-:W-:Y:S02]  /*6780*/  FSETP.NEU.FTZ.AND P4, PT, |R2|.reuse, +INF , PT ;  /* 0x7f8000000200780b */ /* 0x040fe40003f9d200 */
[----:B------:R-:W-:Y:S02]  /*6790*/  FSETP.NEU.FTZ.AND P5, PT, |R3|, +INF , PT ;  /* 0x7f8000000300780b */ /* 0x000fe40003fbd200 */
[----:B------:R-:W-:-:S11]  /*67a0*/  FSETP.NEU.FTZ.AND P0, PT, |R2|, +INF , PT ;  /* 0x7f8000000200780b */ /* 0x000fd60003f1d200 */
[----:B------:R-:W-:Y:S05]  /*67b0*/  @!P5 BRA !P4, `(.L_x_136) ;  /* 0x000000040024d947 */ /* 0x000fea0006000000 */
[----:B------:R-:W-:-:S04]  /*67c0*/  LOP3.LUT P4, RZ, R2, 0x7fffffff, RZ, 0xc0, !PT ;  /* 0x7fffffff02ff7812 */ /* 0x000fc8000788c0ff */
[----:B------:R-:W-:-:S13]  /*67d0*/  PLOP3.LUT P4, PT, P5, P4, PT, 0x2f, 0xf2 ;  /* 0x0000000000f2781c */ /* 0x000fda0002f88577 */
[----:B------:R-:W-:Y:S05]  /*67e0*/  @P4 BRA `(.L_x_137) ;  /* 0x0000000400104947 */ /* 0x000fea0003800000 */
[----:B------:R-:W-:-:S04]  /*67f0*/  LOP3.LUT P4, RZ, R3, 0x7fffffff, RZ, 0xc0, !PT ;  /* 0x7fffffff03ff7812 */ /* 0x000fc8000788c0ff */
[----:B------:R-:W-:-:S13]  /*6800*/  PLOP3.LUT P0, PT, P0, P4, PT, 0x2f, 0xf2 ;  /* 0x0000000000f2781c */ /* 0x000fda0000708577 */
[----:B------:R-:W-:Y:S05]  /*6810*/  @P0 BRA `(.L_x_138) ;  /* 0x0000000000f80947 */ /* 0x000fea0003800000 */
[----:B------:R-:W-:Y:S02]  /*6820*/  ISETP.GE.AND P0, PT, R18, RZ, PT ;  /* 0x000000ff1200720c */ /* 0x000fe40003f06270 */
[----:B------:R-:W-:-:S11]  /*6830*/  ISETP.GE.AND P4, PT, R19, RZ, PT ;  /* 0x000000ff1300720c */ /* 0x000fd60003f86270 */
[----:B------:R-:W-:Y:S01]  /*6840*/  @P0 MOV R17, RZ ;  /* 0x000000ff00110202 */ /* 0x000fe20000000f00 */
[----:B------:R-:W-:Y:S01]  /*6850*/  @!P0 FFMA R2, R2, 1.84467440737095516160e+19, RZ ;  /* 0x5f80000002028823 */ /* 0x000fe200000000ff */
[----:B------:R-:W-:Y:S01]  /*6860*/  @!P0 MOV R17, 0xffffffc0 ;  /* 0xffffffc000118802 */ /* 0x000fe20000000f00 */
[----:B------:R-:W-:-:S03]  /*6870*/  @!P4 FFMA R3, R3, 1.84467440737095516160e+19, RZ ;  /* 0x5f8000000303c823 */ /* 0x000fc600000000ff */
[----:B------:R-:W-:-:S07]  /*6880*/  @!P4 IADD3 R17, PT, PT, R17, 0x40, RZ ;  /* 0x000000401111c810 */ /* 0x000fce0007ffe0ff */
.L_x_134:
[----:B------:R-:W-:Y:S02]  /*6890*/  LEA R18, R16, 0xc0800000, 0x17 ;  /* 0xc080000010127811 */ /* 0x000fe400078eb8ff */
[----:B------:R-:W-:Y:S02]  /*68a0*/  IADD3 R21, PT, PT, R21, -0x7f, RZ ;  /* 0xffffff8115157810 */ /* 0x000fe40007ffe0ff */
[----:B------:R-:W-:-:S03]  /*68b0*/  IADD3 R20, PT, PT, -R18, R3, RZ ;  /* 0x0000000312147210 */ /* 0x000fc60007ffe1ff */
[C---:B------:R-:W-:Y:S01]  /*68c0*/  IMAD R2, R21.reuse, -0x800000, R2 ;  /* 0xff80000015027824 */ /* 0x040fe200078e0202 */
[----:B------:R0:W1:Y:S01]  /*68d0*/  MUFU.RCP R3, R20 ;  /* 0x0000001400037308 */ /* 0x0000620000001000 */
[----:B------:R-:W-:Y:S01]  /*68e0*/  FADD.FTZ R19, -R20, -RZ ;  /* 0x800000ff14137221 */ /* 0x000fe20000010100 */
[----:B0-----:R-:W-:-:S04]  /*68f0*/  IADD3 R20, PT, PT, R21, 0x7f, -R16 ;  /* 0x0000007f15147810 */ /* 0x001fc80007ffe810 */
[----:B------:R-:W-:Y:S01]  /*6900*/  IADD3 R17, PT, PT, R20, R17, RZ ;  /* 0x0000001114117210 */ /* 0x000fe20007ffe0ff */
[----:B-1----:R-:W-:-:S04]  /*6910*/  FFMA R18, R3, R19, 1 ;  /* 0x3f80000003127423 */ /* 0x002fc80000000013 */
[----:B------:R-:W-:-:S04]  /*6920*/  FFMA R3, R3, R18, R3 ;  /* 0x0000001203037223 */ /* 0x000fc80000000003 */
[----:B------:R-:W-:-:S04]  /*6930*/  FFMA R18, R2, R3, RZ ;  /* 0x0000000302127223 */ /* 0x000fc800000000ff */
[----:B------:R-:W-:-:S04]  /*6940*/  FFMA R22, R19, R18, R2 ;  /* 0x0000001213167223 */ /* 0x000fc80000000002 */
[----:B------:R-:W-:-:S04]  /*6950*/  FFMA R18, R3, R22, R18 ;  /* 0x0000001603127223 */ /* 0x000fc80000000012 */
[----:B------:R-:W-:-:S04]  /*6960*/  FFMA R19, R19, R18, R2 ;  /* 0x0000001213137223 */ /* 0x000fc80000000002 */
[----:B------:R-:W-:-:S05]  /*6970*/  FFMA R2, R3, R19, R18 ;  /* 0x0000001303027223 */ /* 0x000fca0000000012 */
[----:B------:R-:W-:-:S04]  /*6980*/  SHF.R.U32.HI R16, RZ, 0x17, R2 ;  /* 0x00000017ff107819 */ /* 0x000fc80000011602 */
[----:B------:R-:W-:-:S04]  /*6990*/  LOP3.LUT R16, R16, 0xff, RZ, 0xc0, !PT ;  /* 0x000000ff10107812 */ /* 0x000fc800078ec0ff */
[----:B------:R-:W-:-:S04]  /*69a0*/  IADD3 R20, PT, PT, R16, R17, RZ ;  /* 0x0000001110147210 */ /* 0x000fc80007ffe0ff */
[----:B------:R-:W-:-:S04]  /*69b0*/  IADD3 R16, PT, PT, R20, -0x1, RZ ;  /* 0xffffffff14107810 */ /* 0x000fc80007ffe0ff */
[----:B------:R-:W-:-:S13]  /*69c0*/  ISETP.GE.U32.AND P0, PT, R16, 0xfe, PT ;  /* 0x000000fe1000780c */ /* 0x000fda0003f06070 */
[----:B------:R-:W-:Y:S05]  /*69d0*/  @!P0 BRA `(.L_x_139) ;  /* 0x0000000000808947 */ /* 0x000fea0003800000 */
[----:B------:R-:W-:-:S13]  /*69e0*/  ISETP.GT.AND P0, PT, R20, 0xfe, PT ;  /* 0x000000fe1400780c */ /* 0x000fda0003f04270 */
[----:B------:R-:W-:Y:S05]  /*69f0*/  @P0 BRA `(.L_x_140) ;  /* 0x00000000006c0947 */ /* 0x000fea0003800000 */
[----:B------:R-:W-:-:S13]  /*6a00*/  ISETP.GE.AND P0, PT, R20, 0x1, PT ;  /* 0x000000011400780c */ /* 0x000fda0003f06270 */
[----:B------:R-:W-:Y:S05]  /*6a10*/  @P0 BRA `(.L_x_141) ;  /* 0x0000000000980947 */ /* 0x000fea0003800000 */
[----:B------:R-:W-:Y:S02]  /*6a20*/  ISETP.GE.AND P0, PT, R20, -0x18, PT ;  /* 0xffffffe81400780c */ /* 0x000fe40003f06270 */
[----:B------:R-:W-:-:S11]  /*6a30*/  LOP3.LUT R2, R2, 0x80000000, RZ, 0xc0, !PT ;  /* 0x8000000002027812 */ /* 0x000fd600078ec0ff */
[----:B------:R-:W-:Y:S05]  /*6a40*/  @!P0 BRA `(.L_x_141) ;  /* 0x00000000008c8947 */ /* 0x000fea0003800000 */
[CCC-:B------:R-:W-:Y:S01]  /*6a50*/  FFMA.RZ R16, R3.reuse, R19.reuse, R18.reuse ;  /* 0x0000001303107223 */ /* 0x1c0fe2000000c012 */
[C---:B------:R-:W-:Y:S02]  /*6a60*/  ISETP.NE.AND P5, PT, R20.reuse, RZ, PT ;  /* 0x000000ff1400720c */ /* 0x040fe40003fa5270 */
[----:B------:R-:W-:Y:S02]  /*6a70*/  ISETP.NE.AND P4, PT, R20, RZ, PT ;  /* 0x000000ff1400720c */ /* 0x000fe40003f85270 */
[----:B------:R-:W-:Y:S01]  /*6a80*/  LOP3.LUT R17, R16, 0x7fffff, RZ, 0xc0, !PT ;  /* 0x007fffff10117812 */ /* 0x000fe200078ec0ff */
[CCC-:B------:R-:W-:Y:S01]  /*6a90*/  FFMA.RP R16, R3.reuse, R19.reuse, R18.reuse ;  /* 0x0000001303107223 */ /* 0x1c0fe20000008012 */
[----:B------:R-:W-:Y:S01]  /*6aa0*/  FFMA.RM R3, R3, R19, R18 ;  /* 0x0000001303037223 */ /* 0x000fe20000004012 */
[----:B------:R-:W-:Y:S02]  /*6ab0*/  IADD3 R18, PT, PT, R20, 0x20, RZ ;  /* 0x0000002014127810 */ /* 0x000fe40007ffe0ff */
[----:B------:R-:W-:-:S02]  /*6ac0*/  LOP3.LUT R17, R17, 0x800000, RZ, 0xfc, !PT ;  /* 0x0080000011117812 */ /* 0x000fc400078efcff */
[----:B------:R-:W-:Y:S02]  /*6ad0*/  IADD3 R19, PT, PT, -R20, RZ, RZ ;  /* 0x000000ff14137210 */ /* 0x000fe40007ffe1ff */
[----:B------:R-:W-:Y:S02]  /*6ae0*/  SHF.L.U32 R18, R17, R18, RZ ;  /* 0x0000001211127219 */ /* 0x000fe400000006ff */
[----:B------:R-:W-:Y:S02]  /*6af0*/  FSETP.NEU.FTZ.AND P0, PT, R16, R3, PT ;  /* 0x000000031000720b */ /* 0x000fe40003f1d000 */
[----:B------:R-:W-:Y:S02]  /*6b00*/  SEL R16, R19, RZ, P5 ;  /* 0x000000ff13107207 */ /* 0x000fe40002800000 */
[----:B------:R-:W-:Y:S02]  /*6b10*/  ISETP.NE.AND P4, PT, R18, RZ, P4 ;  /* 0x000000ff1200720c */ /* 0x000fe40002785270 */
[----:B------:R-:W-:-:S02]  /*6b20*/  SHF.R.U32.HI R16, RZ, R16, R17 ;  /* 0x00000010ff107219 */ /* 0x000fc40000011611 */
[----:B------:R-:W-:Y:S02]  /*6b30*/  PLOP3.LUT P0, PT, P0, P4, PT, 0xf8, 0x8f ;  /* 0x00000000008f781c */ /* 0x000fe40000709f70 */
[----:B------:R-:W-:Y:S02]  /*6b40*/  SHF.R.U32.HI R18, RZ, 0x1, R16 ;  /* 0x00000001ff127819 */ /* 0x000fe40000011610 */
[----:B------:R-:W-:-:S04]  /*6b50*/  SEL R3, RZ, 0x1, !P0 ;  /* 0x00000001ff037807 */ /* 0x000fc80004000000 */
[----:B------:R-:W-:-:S04]  /*6b60*/  LOP3.LUT R3, R3, 0x1, R18, 0xf8, !PT ;  /* 0x0000000103037812 */ /* 0x000fc800078ef812 */
[----:B------:R-:W-:-:S04]  /*6b70*/  LOP3.LUT R3, R3, R16, RZ, 0xc0, !PT ;  /* 0x0000001003037212 */ /* 0x000fc800078ec0ff */
[----:B------:R-:W-:-:S04]  /*6b80*/  IADD3 R3, PT, PT, R18, R3, RZ ;  /* 0x0000000312037210 */ /* 0x000fc80007ffe0ff */
[----:B------:R-:W-:Y:S01]  /*6b90*/  LOP3.LUT R2, R3, R2, RZ, 0xfc, !PT ;  /* 0x0000000203027212 */ /* 0x000fe200078efcff */
[----:B------:R-:W-:Y:S06]  /*6ba0*/  BRA `(.L_x_141) ;  /* 0x0000000000347947 */ /* 0x000fec0003800000 */
.L_x_140:
[----:B------:R-:W-:-:S04]  /*6bb0*/  LOP3.LUT R2, R2, 0x80000000, RZ, 0xc0, !PT ;  /* 0x8000000002027812 */ /* 0x000fc800078ec0ff */
[----:B------:R-:W-:Y:S01]  /*6bc0*/  LOP3.LUT R2, R2, 0x7f800000, RZ, 0xfc, !PT ;  /* 0x7f80000002027812 */ /* 0x000fe200078efcff */
[----:B------:R-:W-:Y:S06]  /*6bd0*/  BRA `(.L_x_141) ;  /* 0x0000000000287947 */ /* 0x000fec0003800000 */
.L_x_139:
[----:B------:R-:W-:Y:S01]  /*6be0*/  LEA R2, R17, R2, 0x17 ;  /* 0x0000000211027211 */ /* 0x000fe200078eb8ff */
[----:B------:R-:W-:Y:S06]  /*6bf0*/  BRA `(.L_x_141) ;  /* 0x0000000000207947 */ /* 0x000fec0003800000 */
.L_x_138:
[----:B------:R-:W-:-:S04]  /*6c00*/  LOP3.LUT R2, R3, 0x80000000, R2, 0x48, !PT ;  /* 0x8000000003027812 */ /* 0x000fc800078e4802 */
[----:B------:R-:W-:Y:S01]  /*6c10*/  LOP3.LUT R2, R2, 0x7f800000, RZ, 0xfc, !PT ;  /* 0x7f80000002027812 */ /* 0x000fe200078efcff */
[----:B------:R-:W-:Y:S06]  /*6c20*/  BRA `(.L_x_141) ;  /* 0x0000000000147947 */ /* 0x000fec0003800000 */
.L_x_137:
[----:B------:R-:W-:Y:S01]  /*6c30*/  LOP3.LUT R2, R3, 0x80000000, R2, 0x48, !PT ;  /* 0x8000000003027812 */ /* 0x000fe200078e4802 */
[----:B------:R-:W-:Y:S06]  /*6c40*/  BRA `(.L_x_141) ;  /* 0x00000000000c7947 */ /* 0x000fec0003800000 */
.L_x_136:
[----:B------:R-:W0:Y:S01]  /*6c50*/  MUFU.RSQ R2, -QNAN ;  /* 0xffc0000000027908 */ /* 0x000e220000001400 */
[----:B------:R-:W-:Y:S05]  /*6c60*/  BRA `(.L_x_141) ;  /* 0x0000000000047947 */ /* 0x000fea0003800000 */
.L_x_135:
[----:B------:R-:W-:-:S07]  /*6c70*/  FADD.FTZ R2, R2, R3 ;  /* 0x0000000302027221 */ /* 0x000fce0000010000 */
.L_x_141:
[----:B------:R-:W-:Y:S01]  /*6c80*/  HFMA2 R3, -RZ, RZ, 0, 0 ;  /* 0x00000000ff037431 */ /* 0x000fe200000001ff */
[----:B0-----:R-:W-:Y:S02]  /*6c90*/  MOV R16, R2 ;  /* 0x0000000200107202 */ /* 0x001fe40000000f00 */
[----:B------:R-:W-:-:S04]  /*6ca0*/  MOV R2, R15 ;  /* 0x0000000f00027202 */ /* 0x000fc80000000f00 */
[----:B------:R-:W-:Y:S05]  /*6cb0*/  RET.REL.NODEC R2 `(_Z7computefiiffffffiiffffPffffffffffffff) ;  /* 0xffffff9002d07950 */ /* 0x000fea0003c3ffff */
.L_x_142:
[----:B------:R-:W-:-:S00]  /*6cc0*/  BRA `(.L_x_142) ;  /* 0xfffffffc00fc7947 */ /* 0x000fc0000383ffff */
[----:B------:R-:W-:-:S00]  /*6cd0*/  NOP ;  /* 0x0000000000007918 */ /* 0x000fc00000000000 */
        /* <DEDUP_REMOVED lines=10> */
.L_x_144:


//--------------------- .nv.global.init           --------------------------
	.section	.nv.global.init,"aw",@progbits
.nv.global.init:
	.type		$str,@object
	.size		$str,(.L_0 - $str)
$str:
        /*0000*/ 	.byte	0x25, 0x2e, 0x31, 0x37, 0x67, 0x0a, 0x00
.L_0:


//--------------------- .nv.shared.reserved.0     --------------------------
	.section	.nv.shared.reserved.0,"aw",@nobits
	.weak		__nv_reservedSMEM_offset_0_alias
	.size		__nv_reservedSMEM_offset_0_alias, 0, 64
	.other		__nv_reservedSMEM_offset_0_alias,@"STO_CUDA_RESERVED_SHARED STV_DEFAULT"
__nv_reservedSMEM_offset_0_alias:
	.zero		0
	.zero		64


//--------------------- .nv.constant0._Z7computefiiffffffiiffffPffffffffffffff --------------------------
	.section	.nv.constant0._Z7computefiiffffffiiffffPffffffffffffff,"a",@progbits
	.sectionflags	@""
	.align	4
.nv.constant0._Z7computefiiffffffiiffffPffffffffffffff:
	.zero		1020


//--------------------- SYMBOLS --------------------------

	.type		.nv.reservedSmem.offset0,@object
	.size		.nv.reservedSmem.offset0,0x4
	.type		vprintf,@function
